// auto-generated by cutlass_sweep.gemm — config: {"arch": "sm_90", "cluster_m": 2, "cluster_n": 1, "dtype": "e5m2", "stages": 4, "tile_k": 32, "tile_m": 128, "tile_n": 256}
#include "cutlass/cutlass.h"
#include "cutlass/gemm/collective/collective_builder.hpp"
#include "cutlass/gemm/device/gemm_universal_adapter.h"
#include "cutlass/gemm/kernel/gemm_universal.hpp"
#include "cutlass/epilogue/collective/collective_builder.hpp"

using ElemA = cutlass::float_e5m2_t;
using ElemB = cutlass::float_e5m2_t;
using ElemCD = cutlass::float_e5m2_t;
using Acc  = float;
using TileShape    = cute::Shape<cute::_128, cute::_256, cute::_32>;
using ClusterShape = cute::Shape<cute::_2, cute::_1, cute::_1>;

using CollectiveEpilogue = typename cutlass::epilogue::collective::CollectiveBuilder<
    cutlass::arch::Sm90, cutlass::arch::OpClassTensorOp,
    TileShape, ClusterShape,
    cutlass::epilogue::collective::EpilogueTileAuto,
    Acc, Acc,
    ElemCD, cutlass::layout::RowMajor, 128 / cutlass::sizeof_bits<ElemCD>::value,
    ElemCD, cutlass::layout::RowMajor, 128 / cutlass::sizeof_bits<ElemCD>::value,
    cutlass::epilogue::collective::EpilogueScheduleAuto
  >::CollectiveOp;

using CollectiveMainloop = typename cutlass::gemm::collective::CollectiveBuilder<
    cutlass::arch::Sm90, cutlass::arch::OpClassTensorOp,
    ElemA, cutlass::layout::RowMajor, 128 / cutlass::sizeof_bits<ElemA>::value,
    ElemB, cutlass::layout::ColumnMajor, 128 / cutlass::sizeof_bits<ElemB>::value,
    Acc,
    TileShape, ClusterShape,
    cutlass::gemm::collective::StageCount<4>,
    cutlass::gemm::collective::KernelScheduleAuto
  >::CollectiveOp;

using GemmKernel = cutlass::gemm::kernel::GemmUniversal<
    cute::Shape<int,int,int,int>,
    CollectiveMainloop,
    CollectiveEpilogue
>;
using Gemm = cutlass::gemm::device::GemmUniversalAdapter<GemmKernel>;

// Force the device kernel symbol into the cubin without needing a host main.
auto* _anchor = &cutlass::device_kernel<GemmKernel>;


// ===== COMPILED SASS (sm_90a) =====

	.target	sm_90a

	.elftype	@"ET_EXEC"


//--------------------- .note.nv.tkinfo           --------------------------
	.section	.note.nv.tkinfo,"",@"SHT_NOTE"
	.sectionflags	@"SHF_NOTE_NV_TKINFO"
	.tkinfo
        /*0018*/ 	.word	0x00000002
        /*0030*/ 	.string	""
        /*0030*/ 	.string	"ptxas"
        /*0030*/ 	.string	"Cuda compilation tools, release 13.0, V13.0.88"
        /*0030*/ 	.string	"Build cuda_13.0.r13.0/compiler.36424714_0"
        /*0030*/ 	.string	"-arch sm_90a -m 64 "



//--------------------- .note.nv.cuinfo           --------------------------
	.section	.note.nv.cuinfo,"",@"SHT_NOTE"
	.sectionflags	@"SHF_NOTE_NV_CUINFO"
        /*0018*/ 	.short	0x0002
        /*001a*/ 	.short	0x005a
        /*001c*/ 	.short	0x0082
	.zero		2


//--------------------- .nv.info                  --------------------------
	.section	.nv.info,"",@"SHT_CUDA_INFO"
	.align	4


	//----- nvinfo : EIATTR_REGCOUNT
	.align		4
        /*0000*/ 	.byte	0x04, 0x2f
        /*0002*/ 	.short	(.L_12 - .L_11)
	.align		4
.L_11:
        /*0004*/ 	.word	index@(_ZN7cutlass13device_kernelINS_4gemm6kernel13GemmUniversalIN4cute5tupleIJiiiiEEENS1_10collective13CollectiveMmaINS1_37MainloopSm90TmaGmmaWarpSpecializedFP8ILi4ENS5_IJNS4_1CILi2EEENSA_ILi1EEESC_EEENS1_35KernelTmaWarpSpecializedCooperativeEEENS5_IJNSA_ILi128EEENSA_ILi256EEENSA_ILi32EEEEEENS_12float_e5m2_tENS5_IJlSC_lEEESK_SL_NS4_8TiledMMAINS4_8MMA_AtomIJNS4_4SM904GMMA31MMA_64x256x32_F32E5M2E5M2_SS_TNILNSP_7ScaleInE1ELSR_1EEEEEENS4_6LayoutISD_NS5_IJSC_NSA_ILi0EEESV_EEEEENS5_IJNS4_10UnderscoreESY_SY_EEEEENS4_13SM90_TMA_LOADENS4_14ComposedLayoutINS4_7SwizzleILi1ELi4ELi3EEENS4_18smem_ptr_flag_bitsILi8EEENSU_INS5_IJNSA_ILi8EEESI_EEENS5_IJSI_SC_EEEEEEEvNS4_8identityENS4_23SM90_TMA_LOAD_MULTICASTES1B_vS1C_EENS_8epilogue10collective6detail29Sm90TmaWarpSpecializedAdapterINS1G_15DefaultEpilogueISK_SL_SL_NS1F_6thread17LinearCombinationISK_Li1EffLNS1K_9ScaleType4KindE0ELNS_15FloatRoundStyleE2ESK_EENS1_15EpilogueDefaultEEEEEvvEEEEvNT_6ParamsE)
        /*0008*/ 	.word	0x000000a8


	//----- nvinfo : EIATTR_FRAME_SIZE
	.align		4
.L_12:
        /*000c*/ 	.byte	0x04, 0x11
        /*000e*/ 	.short	(.L_14 - .L_13)
	.align		4
.L_13:
        /*0010*/ 	.word	index@(_ZN7cutlass13device_kernelINS_4gemm6kernel13GemmUniversalIN4cute5tupleIJiiiiEEENS1_10collective13CollectiveMmaINS1_37MainloopSm90TmaGmmaWarpSpecializedFP8ILi4ENS5_IJNS4_1CILi2EEENSA_ILi1EEESC_EEENS1_35KernelTmaWarpSpecializedCooperativeEEENS5_IJNSA_ILi128EEENSA_ILi256EEENSA_ILi32EEEEEENS_12float_e5m2_tENS5_IJlSC_lEEESK_SL_NS4_8TiledMMAINS4_8MMA_AtomIJNS4_4SM904GMMA31MMA_64x256x32_F32E5M2E5M2_SS_TNILNSP_7ScaleInE1ELSR_1EEEEEENS4_6LayoutISD_NS5_IJSC_NSA_ILi0EEESV_EEEEENS5_IJNS4_10UnderscoreESY_SY_EEEEENS4_13SM90_TMA_LOADENS4_14ComposedLayoutINS4_7SwizzleILi1ELi4ELi3EEENS4_18smem_ptr_flag_bitsILi8EEENSU_INS5_IJNSA_ILi8EEESI_EEENS5_IJSI_SC_EEEEEEEvNS4_8identityENS4_23SM90_TMA_LOAD_MULTICASTES1B_vS1C_EENS_8epilogue10collective6detail29Sm90TmaWarpSpecializedAdapterINS1G_15DefaultEpilogueISK_SL_SL_NS1F_6thread17LinearCombinationISK_Li1EffLNS1K_9ScaleType4KindE0ELNS_15FloatRoundStyleE2ESK_EENS1_15EpilogueDefaultEEEEEvvEEEEvNT_6ParamsE)
        /*0014*/ 	.word	0x00000108


	//----- nvinfo : EIATTR_MIN_STACK_SIZE
	.align		4
.L_14:
        /*0018*/ 	.byte	0x04, 0x12
        /*001a*/ 	.short	(.L_16 - .L_15)
	.align		4
.L_15:
        /*001c*/ 	.word	index@(_ZN7cutlass13device_kernelINS_4gemm6kernel13GemmUniversalIN4cute5tupleIJiiiiEEENS1_10collective13CollectiveMmaINS1_37MainloopSm90TmaGmmaWarpSpecializedFP8ILi4ENS5_IJNS4_1CILi2EEENSA_ILi1EEESC_EEENS1_35KernelTmaWarpSpecializedCooperativeEEENS5_IJNSA_ILi128EEENSA_ILi256EEENSA_ILi32EEEEEENS_12float_e5m2_tENS5_IJlSC_lEEESK_SL_NS4_8TiledMMAINS4_8MMA_AtomIJNS4_4SM904GMMA31MMA_64x256x32_F32E5M2E5M2_SS_TNILNSP_7ScaleInE1ELSR_1EEEEEENS4_6LayoutISD_NS5_IJSC_NSA_ILi0EEESV_EEEEENS5_IJNS4_10UnderscoreESY_SY_EEEEENS4_13SM90_TMA_LOADENS4_14ComposedLayoutINS4_7SwizzleILi1ELi4ELi3EEENS4_18smem_ptr_flag_bitsILi8EEENSU_INS5_IJNSA_ILi8EEESI_EEENS5_IJSI_SC_EEEEEEEvNS4_8identityENS4_23SM90_TMA_LOAD_MULTICASTES1B_vS1C_EENS_8epilogue10collective6detail29Sm90TmaWarpSpecializedAdapterINS1G_15DefaultEpilogueISK_SL_SL_NS1F_6thread17LinearCombinationISK_Li1EffLNS1K_9ScaleType4KindE0ELNS_15FloatRoundStyleE2ESK_EENS1_15EpilogueDefaultEEEEEvvEEEEvNT_6ParamsE)
        /*0020*/ 	.word	0x00000108
.L_16:


//--------------------- .nv.compat                --------------------------
	.section	.nv.compat,"",@"SHT_CUDA_COMPAT_INFO"
	.align	4
        /*0000*/ 	.byte	0x02, 0x09, 0x01, 0x00, 0x02, 0x02, 0x04, 0x00, 0x02, 0x05, 0x05, 0x00, 0x03, 0x07, 0x01, 0x01
        /*0010*/ 	.byte	0x02, 0x03, 0x01, 0x00, 0x02, 0x06, 0x01, 0x00, 0x04, 0x0b, 0x08, 0x00, 0x00, 0x00, 0x00, 0x00
        /*0020*/ 	.byte	0x00, 0x00, 0x00, 0x00


//--------------------- .nv.info._ZN7cutlass13device_kernelINS_4gemm6kernel13GemmUniversalIN4cute5tupleIJiiiiEEENS1_10collective13CollectiveMmaINS1_37MainloopSm90TmaGmmaWarpSpecializedFP8ILi4ENS5_IJNS4_1CILi2EEENSA_ILi1EEESC_EEENS1_35KernelTmaWarpSpecializedCooperativeEEENS5_IJNSA_ILi128EEENSA_ILi256EEENSA_ILi32EEEEEENS_12float_e5m2_tENS5_IJlSC_lEEESK_SL_NS4_8TiledMMAINS4_8MMA_AtomIJNS4_4SM904GMMA31MMA_64x256x32_F32E5M2E5M2_SS_TNILNSP_7ScaleInE1ELSR_1EEEEEENS4_6LayoutISD_NS5_IJSC_NSA_ILi0EEESV_EEEEENS5_IJNS4_10UnderscoreESY_SY_EEEEENS4_13SM90_TMA_LOADENS4_14ComposedLayoutINS4_7SwizzleILi1ELi4ELi3EEENS4_18smem_ptr_flag_bitsILi8EEENSU_INS5_IJNSA_ILi8EEESI_EEENS5_IJSI_SC_EEEEEEEvNS4_8identityENS4_23SM90_TMA_LOAD_MULTICASTES1B_vS1C_EENS_8epilogue10collective6detail29Sm90TmaWarpSpecializedAdapterINS1G_15DefaultEpilogueISK_SL_SL_NS1F_6thread17LinearCombinationISK_Li1EffLNS1K_9ScaleType4KindE0ELNS_15FloatRoundStyleE2ESK_EENS1_15EpilogueDefaultEEEEEvvEEEEvNT_6ParamsE --------------------------
	.section	.nv.info._ZN7cutlass13device_kernelINS_4gemm6kernel13GemmUniversalIN4cute5tupleIJiiiiEEENS1_10collective13CollectiveMmaINS1_37MainloopSm90TmaGmmaWarpSpecializedFP8ILi4ENS5_IJNS4_1CILi2EEENSA_ILi1EEESC_EEENS1_35KernelTmaWarpSpecializedCooperativeEEENS5_IJNSA_ILi128EEENSA_ILi256EEENSA_ILi32EEEEEENS_12float_e5m2_tENS5_IJlSC_lEEESK_SL_NS4_8TiledMMAINS4_8MMA_AtomIJNS4_4SM904GMMA31MMA_64x256x32_F32E5M2E5M2_SS_TNILNSP_7ScaleInE1ELSR_1EEEEEENS4_6LayoutISD_NS5_IJSC_NSA_ILi0EEESV_EEEEENS5_IJNS4_10UnderscoreESY_SY_EEEEENS4_13SM90_TMA_LOADENS4_14ComposedLayoutINS4_7SwizzleILi1ELi4ELi3EEENS4_18smem_ptr_flag_bitsILi8EEENSU_INS5_IJNSA_ILi8EEESI_EEENS5_IJSI_SC_EEEEEEEvNS4_8identityENS4_23SM90_TMA_LOAD_MULTICASTES1B_vS1C_EENS_8epilogue10collective6detail29Sm90TmaWarpSpecializedAdapterINS1G_15DefaultEpilogueISK_SL_SL_NS1F_6thread17LinearCombinationISK_Li1EffLNS1K_9ScaleType4KindE0ELNS_15FloatRoundStyleE2ESK_EENS1_15EpilogueDefaultEEEEEvvEEEEvNT_6ParamsE,"",@"SHT_CUDA_INFO"
	.sectionflags	@""
	.align	4


	//----- nvinfo : EIATTR_CUDA_API_VERSION
	.align		4
        /*0000*/ 	.byte	0x04, 0x37
        /*0002*/ 	.short	(.L_18 - .L_17)
.L_17:
        /*0004*/ 	.word	0x00000082


	//----- nvinfo : EIATTR_KPARAM_INFO
	.align		4
.L_18:
        /*0008*/ 	.byte	0x04, 0x17
        /*000a*/ 	.short	(.L_20 - .L_19)
.L_19:
        /*000c*/ 	.word	0x00000000
        /*0010*/ 	.short	0x0000
        /*0012*/ 	.short	0x0070
        /*0014*/ 	.byte	0x00, 0xf0, 0x01, 0x10


	//----- nvinfo : EIATTR_SPARSE_MMA_MASK
	.align		4
.L_20:
        /*0018*/ 	.byte	0x03, 0x50
        /*001a*/ 	.short	0x0000


	//----- nvinfo : EIATTR_MAXREG_COUNT
	.align		4
        /*001c*/ 	.byte	0x03, 0x1b
        /*001e*/ 	.short	0x00a8


	//----- nvinfo : EIATTR_NUM_BARRIERS
	.align		4
        /*0020*/ 	.byte	0x02, 0x4c
        /*0022*/ 	.byte	0x01
	.zero		1


	//----- nvinfo : EIATTR_ANNOTATIONS
	.align		4
        /*0024*/ 	.byte	0x04, 0x55
        /*0026*/ 	.short	(.L_22 - .L_21)


	//   ....[0]....
.L_21:
        /*0028*/ 	.word	0x00000001
        /*002c*/ 	.byte	0x10, 0x07, 0x00, 0x00, 0x01, 0x00, 0x00, 0x00, 0x00, 0x08, 0x00, 0x00, 0x01, 0x00, 0x00, 0x00
        /* <DEDUP_REMOVED lines=199> */
        /*0cac*/ 	.byte	0xd0, 0x02, 0x01, 0x00


	//----- nvinfo : EIATTR_MERCURY_ISA_VERSION
	.align		4
.L_22:
        /*0cb0*/ 	.byte	0x03, 0x5f
        /*0cb2*/ 	.short	0x0101


	//----- nvinfo : EIATTR_INT_WARP_WIDE_INSTR_OFFSETS
	.align		4
        /*0cb4*/ 	.byte	0x04, 0x31
        /*0cb6*/ 	.short	(.L_24 - .L_23)


	//   ....[0]....
.L_23:
        /*0cb8*/ 	.word	0x00000550


	//   ....[1]....
        /*0cbc*/ 	.word	0x00000570


	//   ....[2]....
        /*0cc0*/ 	.word	0x000006e0


	//   ....[3]....
        /*0cc4*/ 	.word	0x000051f0


	//----- nvinfo : EIATTR_COOP_GROUP_MASK_REGIDS
	.align		4
.L_24:
        /*0cc8*/ 	.byte	0x04, 0x29
        /*0cca*/ 	.short	(.L_26 - .L_25)


	//   ....[0]....
.L_25:
        /*0ccc*/ 	.word	0xffffffff


	//   ....[1]....
        /*0cd0*/ 	.word	0xffffffff


	//   ....[2]....
        /*0cd4*/ 	.word	0xffffffff


	//   ....[3]....
        /*0cd8*/ 	.word	0xffffffff


	//   ....[4]....
        /*0cdc*/ 	.word	0xffffffff


	//   ....[5]....
        /*0ce0*/ 	.word	0xffffffff


	//----- nvinfo : EIATTR_COOP_GROUP_INSTR_OFFSETS
	.align		4
.L_26:
        /*0ce4*/ 	.byte	0x04, 0x28
        /*0ce6*/ 	.short	(.L_28 - .L_27)


	//   ....[0]....
.L_27:
        /*0ce8*/ 	.word	0x00000070


	//   ....[1]....
        /*0cec*/ 	.word	0x00000080


	//   ....[2]....
        /*0cf0*/ 	.word	0x000001a0


	//   ....[3]....
        /*0cf4*/ 	.word	0x000003c0


	//   ....[4]....
        /*0cf8*/ 	.word	0x00000840


	//   ....[5]....
        /*0cfc*/ 	.word	0x000015c0


	//----- nvinfo : EIATTR_REG_RECONFIG
	.align		4
.L_28:
        /*0d00*/ 	.byte	0x01, 0x54
	.zero		2


	//----- nvinfo : EIATTR_MBARRIER_INSTR_OFFSETS
	.align		4
        /*0d04*/ 	.byte	0x04, 0x39
        /*0d06*/ 	.short	(.L_30 - .L_29)


	//   ....[0]....
.L_29:
        /*0d08*/ 	.word	0x00000320
        /*0d0c*/ 	.word	0x000000ff
        /*0d10*/ 	.word	0x00000000
        /*0d14*/ 	.short	0x0100
        /*0d16*/ 	.byte	0x09
	.zero		1


	//   ....[1]....
        /*0d18*/ 	.word	0x00000330
        /*0d1c*/ 	.word	0x000000ff
        /*0d20*/ 	.word	0x00000020
        /*0d24*/ 	.short	0x0100
        /*0d26*/ 	.byte	0x09
	.zero		1


	//   ....[2]....
        /*0d28*/ 	.word	0x00000340
        /*0d2c*/ 	.word	0x000000ff
        /*0d30*/ 	.word	0x00000008
        /*0d34*/ 	.short	0x0100
        /*0d36*/ 	.byte	0x09
	.zero		1


	//   ....[3]....
        /*0d38*/ 	.word	0x00000350
        /*0d3c*/ 	.word	0x000000ff
        /*0d40*/ 	.word	0x00000028
        /*0d44*/ 	.short	0x0100
        /*0d46*/ 	.byte	0x09
	.zero		1


	//   ....[4]....
        /*0d48*/ 	.word	0x00000360
        /*0d4c*/ 	.word	0x000000ff
        /*0d50*/ 	.word	0x00000010
        /*0d54*/ 	.short	0x0100
        /*0d56*/ 	.byte	0x09
	.zero		1


	//   ....[5]....
        /*0d58*/ 	.word	0x00000370
        /*0d5c*/ 	.word	0x000000ff
        /*0d60*/ 	.word	0x00000030
        /*0d64*/ 	.short	0x0100
        /*0d66*/ 	.byte	0x09
	.zero		1


	//   ....[6]....
        /*0d68*/ 	.word	0x00000380
        /*0d6c*/ 	.word	0x000000ff
        /*0d70*/ 	.word	0x00000018
        /*0d74*/ 	.short	0x0100
        /*0d76*/ 	.byte	0x09
	.zero		1


	//   ....[7]....
        /*0d78*/ 	.word	0x00000390
        /*0d7c*/ 	.word	0x000000ff
        /*0d80*/ 	.word	0x00000038
        /*0d84*/ 	.short	0x0100
        /*0d86*/ 	.byte	0x09
	.zero		1


	//   ....[8]....
        /*0d88*/ 	.word	0x00000770
        /*0d8c*/ 	.word	0x000000ff
        /*0d90*/ 	.word	0x00000050
        /*0d94*/ 	.short	0x0100
        /*0d96*/ 	.byte	0x06
	.zero		1


	//   ....[9]....
        /*0d98*/ 	.word	0x000007e0
        /*0d9c*/ 	.word	0x000000ff
        /*0da0*/ 	.word	0x00000058
        /*0da4*/ 	.short	0x0100
        /*0da6*/ 	.byte	0x06
	.zero		1


	//   ....[10]....
        /*0da8*/ 	.word	0x00001dd0
        /*0dac*/ 	.word	0x000000ff
        /*0db0*/ 	.word	0x00000000
        /*0db4*/ 	.short	0x010a
        /*0db6*/ 	.byte	0x06
	.zero		1


	//   ....[11]....
        /*0db8*/ 	.word	0x00001e10
        /*0dbc*/ 	.word	0x000000ff
        /*0dc0*/ 	.word	0x00000000
        /*0dc4*/ 	.short	0x010a
        /*0dc6*/ 	.byte	0x06
	.zero		1


	//   ....[12]....
        /*0dc8*/ 	.word	0x00002fd0
        /*0dcc*/ 	.word	0x000000ff
        /*0dd0*/ 	.word	0x00000000
        /*0dd4*/ 	.short	0x010a
        /*0dd6*/ 	.byte	0x09
	.zero		1


	//   ....[13]....
        /*0dd8*/ 	.word	0x00003010
        /*0ddc*/ 	.word	0x000000ff
        /*0de0*/ 	.word	0x00000000
        /*0de4*/ 	.short	0x010a
        /*0de6*/ 	.byte	0x09
	.zero		1


	//   ....[14]....
        /*0de8*/ 	.word	0x00004050
        /*0dec*/ 	.word	0x000000e5
        /*0df0*/ 	.word	0x00000000
        /*0df4*/ 	.short	0x0101
        /*0df6*/ 	.byte	0x3f
	.zero		1


	//   ....[15]....
        /*0df8*/ 	.word	0x00005280
        /*0dfc*/ 	.word	0x00000018
        /*0e00*/ 	.word	0x00000000
        /*0e04*/ 	.short	0x0101
        /*0e06*/ 	.byte	0x3f
	.zero		1


	//   ....[16]....
        /*0e08*/ 	.word	0x0000f4c0
        /*0e0c*/ 	.word	0x00000005
        /*0e10*/ 	.word	0x00000020
        /*0e14*/ 	.short	0x010a
        /*0e16*/ 	.byte	0x3f
	.zero		1


	//   ....[17]....
        /*0e18*/ 	.word	0x0000f8f0
        /*0e1c*/ 	.word	0x00000002
        /*0e20*/ 	.word	0x00000058
        /*0e24*/ 	.short	0x0101
        /*0e26*/ 	.byte	0x3f
	.zero		1


	//   ....[18]....
        /*0e28*/ 	.word	0x00010020
        /*0e2c*/ 	.word	0x00000005
        /*0e30*/ 	.word	0x00000000
        /*0e34*/ 	.short	0x010a
        /*0e36*/ 	.byte	0x3f
	.zero		1


	//   ....[19]....
        /*0e38*/ 	.word	0x000100a0
        /*0e3c*/ 	.word	0x00000007
        /*0e40*/ 	.word	0x00000000
        /*0e44*/ 	.short	0x010a
        /*0e46*/ 	.byte	0x3f
	.zero		1


	//   ....[20]....
        /*0e48*/ 	.word	0x00010130
        /*0e4c*/ 	.word	0x00000006
        /*0e50*/ 	.word	0x00000000
        /*0e54*/ 	.short	0x010a
        /*0e56*/ 	.byte	0x3f
	.zero		1


	//   ....[21]....
        /*0e58*/ 	.word	0x000101c0
        /*0e5c*/ 	.word	0x00000003
        /*0e60*/ 	.word	0x00000000
        /*0e64*/ 	.short	0x010a
        /*0e66*/ 	.byte	0x3f
	.zero		1


	//   ....[22]....
        /*0e68*/ 	.word	0x00010230
        /*0e6c*/ 	.word	0x00000003
        /*0e70*/ 	.word	0x00000000
        /*0e74*/ 	.short	0x010a
        /*0e76*/ 	.byte	0x3f
	.zero		1


	//   ....[23]....
        /*0e78*/ 	.word	0x000102a0
        /*0e7c*/ 	.word	0x00000000
        /*0e80*/ 	.word	0x00000000
        /*0e84*/ 	.short	0x010a
        /*0e86*/ 	.byte	0x3f
	.zero		1


	//   ....[24]....
        /*0e88*/ 	.word	0x00010380
        /*0e8c*/ 	.word	0x00000005
        /*0e90*/ 	.word	0x00000020
        /*0e94*/ 	.short	0x010a
        /*0e96*/ 	.byte	0x3f
	.zero		1


	//   ....[25]....
        /*0e98*/ 	.word	0x00010450
        /*0e9c*/ 	.word	0x00000005
        /*0ea0*/ 	.word	0x00000000
        /*0ea4*/ 	.short	0x010a
        /*0ea6*/ 	.byte	0x3f
	.zero		1


	//   ....[26]....
        /*0ea8*/ 	.word	0x000104a0
        /*0eac*/ 	.word	0x00000007
        /*0eb0*/ 	.word	0x00000000
        /*0eb4*/ 	.short	0x010a
        /*0eb6*/ 	.byte	0x3f
	.zero		1


	//   ....[27]....
        /*0eb8*/ 	.word	0x000104f0
        /*0ebc*/ 	.word	0x00000006
        /*0ec0*/ 	.word	0x00000000
        /*0ec4*/ 	.short	0x010a
        /*0ec6*/ 	.byte	0x3f
	.zero		1


	//----- nvinfo : EIATTR_NUM_MBARRIERS
	.align		4
.L_30:
        /*0ec8*/ 	.byte	0x03, 0x38
        /*0eca*/ 	.short	0x000a


	//----- nvinfo : EIATTR_EXIT_INSTR_OFFSETS
	.align		4
        /*0ecc*/ 	.byte	0x04, 0x1c
        /*0ece*/ 	.short	(.L_32 - .L_31)


	//   ....[0]....
.L_31:
        /*0ed0*/ 	.word	0x000009d0


	//   ....[1]....
        /*0ed4*/ 	.word	0x00001260


	//   ....[2]....
        /*0ed8*/ 	.word	0x0000eba0


	//   ....[3]....
        /*0edc*/ 	.word	0x0000f130


	//   ....[4]....
        /*0ee0*/ 	.word	0x00010210


	//----- nvinfo : EIATTR_MAX_THREADS
	.align		4
.L_32:
        /*0ee4*/ 	.byte	0x04, 0x05
        /*0ee6*/ 	.short	(.L_34 - .L_33)
.L_33:
        /*0ee8*/ 	.word	0x00000180
        /*0eec*/ 	.word	0x00000001
        /*0ef0*/ 	.word	0x00000001


	//----- nvinfo : EIATTR_CRS_STACK_SIZE
	.align		4
.L_34:
        /*0ef4*/ 	.byte	0x04, 0x1e
        /*0ef6*/ 	.short	(.L_36 - .L_35)
.L_35:
        /*0ef8*/ 	.word	0x00000000


	//----- nvinfo : EIATTR_CBANK_PARAM_SIZE
	.align		4
.L_36:
        /*0efc*/ 	.byte	0x03, 0x19
        /*0efe*/ 	.short	0x0470


	//----- nvinfo : EIATTR_PARAM_CBANK
	.align		4
        /*0f00*/ 	.byte	0x04, 0x0a
        /*0f02*/ 	.short	(.L_38 - .L_37)
	.align		4
.L_37:
        /*0f04*/ 	.word	index@(.nv.constant0._ZN7cutlass13device_kernelINS_4gemm6kernel13GemmUniversalIN4cute5tupleIJiiiiEEENS1_10collective13CollectiveMmaINS1_37MainloopSm90TmaGmmaWarpSpecializedFP8ILi4ENS5_IJNS4_1CILi2EEENSA_ILi1EEESC_EEENS1_35KernelTmaWarpSpecializedCooperativeEEENS5_IJNSA_ILi128EEENSA_ILi256EEENSA_ILi32EEEEEENS_12float_e5m2_tENS5_IJlSC_lEEESK_SL_NS4_8TiledMMAINS4_8MMA_AtomIJNS4_4SM904GMMA31MMA_64x256x32_F32E5M2E5M2_SS_TNILNSP_7ScaleInE1ELSR_1EEEEEENS4_6LayoutISD_NS5_IJSC_NSA_ILi0EEESV_EEEEENS5_IJNS4_10UnderscoreESY_SY_EEEEENS4_13SM90_TMA_LOADENS4_14ComposedLayoutINS4_7SwizzleILi1ELi4ELi3EEENS4_18smem_ptr_flag_bitsILi8EEENSU_INS5_IJNSA_ILi8EEESI_EEENS5_IJSI_SC_EEEEEEEvNS4_8identityENS4_23SM90_TMA_LOAD_MULTICASTES1B_vS1C_EENS_8epilogue10collective6detail29Sm90TmaWarpSpecializedAdapterINS1G_15DefaultEpilogueISK_SL_SL_NS1F_6thread17LinearCombinationISK_Li1EffLNS1K_9ScaleType4KindE0ELNS_15FloatRoundStyleE2ESK_EENS1_15EpilogueDefaultEEEEEvvEEEEvNT_6ParamsE)
        /*0f08*/ 	.short	0x0210
        /*0f0a*/ 	.short	0x0470


	//----- nvinfo : EIATTR_SW_WAR
	.align		4
.L_38:
        /*0f0c*/ 	.byte	0x04, 0x36
        /*0f0e*/ 	.short	(.L_40 - .L_39)
.L_39:
        /*0f10*/ 	.word	0x00000008
.L_40:


//--------------------- .nv.callgraph             --------------------------
	.section	.nv.callgraph,"",@"SHT_CUDA_CALLGRAPH"
	.align	4
	.sectionentsize	8
	.align		4
        /*0000*/ 	.word	0x00000000
	.align		4
        /*0004*/ 	.word	0xffffffff
	.align		4
        /*0008*/ 	.word	0x00000000
	.align		4
        /*000c*/ 	.word	0xfffffffe
	.align		4
        /*0010*/ 	.word	0x00000000
	.align		4
        /*0014*/ 	.word	0xfffffffd
	.align		4
        /*0018*/ 	.word	0x00000000
	.align		4
        /*001c*/ 	.word	0xfffffffc


//--------------------- .nv.constant4             --------------------------
	.section	.nv.constant4,"a",@progbits
	.align	8
	.align		8
.nv.constant4:
        /*0000*/ 	.dword	_ZN39_INTERNAL_2fe6c046_4_k_cu_1d8b20e9_54764cuda3std3__45__cpo5beginE
	.align		8
        /*0008*/ 	.dword	_ZN39_INTERNAL_2fe6c046_4_k_cu_1d8b20e9_54764cuda3std3__45__cpo3endE
	.align		8
        /*0010*/ 	.dword	_ZN39_INTERNAL_2fe6c046_4_k_cu_1d8b20e9_54764cuda3std3__45__cpo6cbeginE
	.align		8
        /*0018*/ 	.dword	_ZN39_INTERNAL_2fe6c046_4_k_cu_1d8b20e9_54764cuda3std3__45__cpo4cendE
	.align		8
        /*0020*/ 	.dword	_ZN39_INTERNAL_2fe6c046_4_k_cu_1d8b20e9_54764cuda3std3__441_GLOBAL__N__2fe6c046_4_k_cu_1d8b20e9_54766ignoreE
	.align		8
        /*0028*/ 	.dword	_ZN39_INTERNAL_2fe6c046_4_k_cu_1d8b20e9_54764cuda3std3__419piecewise_constructE
	.align		8
        /*0030*/ 	.dword	_ZN39_INTERNAL_2fe6c046_4_k_cu_1d8b20e9_54764cuda3std3__48in_placeE
	.align		8
        /*0038*/ 	.dword	_ZN39_INTERNAL_2fe6c046_4_k_cu_1d8b20e9_54764cuda3std6ranges3__45__cpo4swapE
	.align		8
        /*0040*/ 	.dword	_ZN39_INTERNAL_2fe6c046_4_k_cu_1d8b20e9_54764cuda3std6ranges3__45__cpo9iter_moveE
	.align		8
        /*0048*/ 	.dword	_ZN39_INTERNAL_2fe6c046_4_k_cu_1d8b20e9_54764cute7productE
	.align		8
        /*0050*/ 	.dword	_ZN39_INTERNAL_2fe6c046_4_k_cu_1d8b20e9_54764cute1_E


//--------------------- .text._ZN7cutlass13device_kernelINS_4gemm6kernel13GemmUniversalIN4cute5tupleIJiiiiEEENS1_10collective13CollectiveMmaINS1_37MainloopSm90TmaGmmaWarpSpecializedFP8ILi4ENS5_IJNS4_1CILi2EEENSA_ILi1EEESC_EEENS1_35KernelTmaWarpSpecializedCooperativeEEENS5_IJNSA_ILi128EEENSA_ILi256EEENSA_ILi32EEEEEENS_12float_e5m2_tENS5_IJlSC_lEEESK_SL_NS4_8TiledMMAINS4_8MMA_AtomIJNS4_4SM904GMMA31MMA_64x256x32_F32E5M2E5M2_SS_TNILNSP_7ScaleInE1ELSR_1EEEEEENS4_6LayoutISD_NS5_IJSC_NSA_ILi0EEESV_EEEEENS5_IJNS4_10UnderscoreESY_SY_EEEEENS4_13SM90_TMA_LOADENS4_14ComposedLayoutINS4_7SwizzleILi1ELi4ELi3EEENS4_18smem_ptr_flag_bitsILi8EEENSU_INS5_IJNSA_ILi8EEESI_EEENS5_IJSI_SC_EEEEEEEvNS4_8identityENS4_23SM90_TMA_LOAD_MULTICASTES1B_vS1C_EENS_8epilogue10collective6detail29Sm90TmaWarpSpecializedAdapterINS1G_15DefaultEpilogueISK_SL_SL_NS1F_6thread17LinearCombinationISK_Li1EffLNS1K_9ScaleType4KindE0ELNS_15FloatRoundStyleE2ESK_EENS1_15EpilogueDefaultEEEEEvvEEEEvNT_6ParamsE --------------------------
	.section	.text._ZN7cutlass13device_kernelINS_4gemm6kernel13GemmUniversalIN4cute5tupleIJiiiiEEENS1_10collective13CollectiveMmaINS1_37MainloopSm90TmaGmmaWarpSpecializedFP8ILi4ENS5_IJNS4_1CILi2EEENSA_ILi1EEESC_EEENS1_35KernelTmaWarpSpecializedCooperativeEEENS5_IJNSA_ILi128EEENSA_ILi256EEENSA_ILi32EEEEEENS_12float_e5m2_tENS5_IJlSC_lEEESK_SL_NS4_8TiledMMAINS4_8MMA_AtomIJNS4_4SM904GMMA31MMA_64x256x32_F32E5M2E5M2_SS_TNILNSP_7ScaleInE1ELSR_1EEEEEENS4_6LayoutISD_NS5_IJSC_NSA_ILi0EEESV_EEEEENS5_IJNS4_10UnderscoreESY_SY_EEEEENS4_13SM90_TMA_LOADENS4_14ComposedLayoutINS4_7SwizzleILi1ELi4ELi3EEENS4_18smem_ptr_flag_bitsILi8EEENSU_INS5_IJNSA_ILi8EEESI_EEENS5_IJSI_SC_EEEEEEEvNS4_8identityENS4_23SM90_TMA_LOAD_MULTICASTES1B_vS1C_EENS_8epilogue10collective6detail29Sm90TmaWarpSpecializedAdapterINS1G_15DefaultEpilogueISK_SL_SL_NS1F_6thread17LinearCombinationISK_Li1EffLNS1K_9ScaleType4KindE0ELNS_15FloatRoundStyleE2ESK_EENS1_15EpilogueDefaultEEEEEvvEEEEvNT_6ParamsE,"ax",@progbits
	.align	128
.text._ZN7cutlass13device_kernelINS_4gemm6kernel13GemmUniversalIN4cute5tupleIJiiiiEEENS1_10collective13CollectiveMmaINS1_37MainloopSm90TmaGmmaWarpSpecializedFP8ILi4ENS5_IJNS4_1CILi2EEENSA_ILi1EEESC_EEENS1_35KernelTmaWarpSpecializedCooperativeEEENS5_IJNSA_ILi128EEENSA_ILi256EEENSA_ILi32EEEEEENS_12float_e5m2_tENS5_IJlSC_lEEESK_SL_NS4_8TiledMMAINS4_8MMA_AtomIJNS4_4SM904GMMA31MMA_64x256x32_F32E5M2E5M2_SS_TNILNSP_7ScaleInE1ELSR_1EEEEEENS4_6LayoutISD_NS5_IJSC_NSA_ILi0EEESV_EEEEENS5_IJNS4_10UnderscoreESY_SY_EEEEENS4_13SM90_TMA_LOADENS4_14ComposedLayoutINS4_7SwizzleILi1ELi4ELi3EEENS4_18smem_ptr_flag_bitsILi8EEENSU_INS5_IJNSA_ILi8EEESI_EEENS5_IJSI_SC_EEEEEEEvNS4_8identityENS4_23SM90_TMA_LOAD_MULTICASTES1B_vS1C_EENS_8epilogue10collective6detail29Sm90TmaWarpSpecializedAdapterINS1G_15DefaultEpilogueISK_SL_SL_NS1F_6thread17LinearCombinationISK_Li1EffLNS1K_9ScaleType4KindE0ELNS_15FloatRoundStyleE2ESK_EENS1_15EpilogueDefaultEEEEEvvEEEEvNT_6ParamsE:
        .type           _ZN7cutlass13device_kernelINS_4gemm6kernel13GemmUniversalIN4cute5tupleIJiiiiEEENS1_10collective13CollectiveMmaINS1_37MainloopSm90TmaGmmaWarpSpecializedFP8ILi4ENS5_IJNS4_1CILi2EEENSA_ILi1EEESC_EEENS1_35KernelTmaWarpSpecializedCooperativeEEENS5_IJNSA_ILi128EEENSA_ILi256EEENSA_ILi32EEEEEENS_12float_e5m2_tENS5_IJlSC_lEEESK_SL_NS4_8TiledMMAINS4_8MMA_AtomIJNS4_4SM904GMMA31MMA_64x256x32_F32E5M2E5M2_SS_TNILNSP_7ScaleInE1ELSR_1EEEEEENS4_6LayoutISD_NS5_IJSC_NSA_ILi0EEESV_EEEEENS5_IJNS4_10UnderscoreESY_SY_EEEEENS4_13SM90_TMA_LOADENS4_14ComposedLayoutINS4_7SwizzleILi1ELi4ELi3EEENS4_18smem_ptr_flag_bitsILi8EEENSU_INS5_IJNSA_ILi8EEESI_EEENS5_IJSI_SC_EEEEEEEvNS4_8identityENS4_23SM90_TMA_LOAD_MULTICASTES1B_vS1C_EENS_8epilogue10collective6detail29Sm90TmaWarpSpecializedAdapterINS1G_15DefaultEpilogueISK_SL_SL_NS1F_6thread17LinearCombinationISK_Li1EffLNS1K_9ScaleType4KindE0ELNS_15FloatRoundStyleE2ESK_EENS1_15EpilogueDefaultEEEEEvvEEEEvNT_6ParamsE,@function
        .size           _ZN7cutlass13device_kernelINS_4gemm6kernel13GemmUniversalIN4cute5tupleIJiiiiEEENS1_10collective13CollectiveMmaINS1_37MainloopSm90TmaGmmaWarpSpecializedFP8ILi4ENS5_IJNS4_1CILi2EEENSA_ILi1EEESC_EEENS1_35KernelTmaWarpSpecializedCooperativeEEENS5_IJNSA_ILi128EEENSA_ILi256EEENSA_ILi32EEEEEENS_12float_e5m2_tENS5_IJlSC_lEEESK_SL_NS4_8TiledMMAINS4_8MMA_AtomIJNS4_4SM904GMMA31MMA_64x256x32_F32E5M2E5M2_SS_TNILNSP_7ScaleInE1ELSR_1EEEEEENS4_6LayoutISD_NS5_IJSC_NSA_ILi0EEESV_EEEEENS5_IJNS4_10UnderscoreESY_SY_EEEEENS4_13SM90_TMA_LOADENS4_14ComposedLayoutINS4_7SwizzleILi1ELi4ELi3EEENS4_18smem_ptr_flag_bitsILi8EEENSU_INS5_IJNSA_ILi8EEESI_EEENS5_IJSI_SC_EEEEEEEvNS4_8identityENS4_23SM90_TMA_LOAD_MULTICASTES1B_vS1C_EENS_8epilogue10collective6detail29Sm90TmaWarpSpecializedAdapterINS1G_15DefaultEpilogueISK_SL_SL_NS1F_6thread17LinearCombinationISK_Li1EffLNS1K_9ScaleType4KindE0ELNS_15FloatRoundStyleE2ESK_EENS1_15EpilogueDefaultEEEEEvvEEEEvNT_6ParamsE,(.L_x_332 - _ZN7cutlass13device_kernelINS_4gemm6kernel13GemmUniversalIN4cute5tupleIJiiiiEEENS1_10collective13CollectiveMmaINS1_37MainloopSm90TmaGmmaWarpSpecializedFP8ILi4ENS5_IJNS4_1CILi2EEENSA_ILi1EEESC_EEENS1_35KernelTmaWarpSpecializedCooperativeEEENS5_IJNSA_ILi128EEENSA_ILi256EEENSA_ILi32EEEEEENS_12float_e5m2_tENS5_IJlSC_lEEESK_SL_NS4_8TiledMMAINS4_8MMA_AtomIJNS4_4SM904GMMA31MMA_64x256x32_F32E5M2E5M2_SS_TNILNSP_7ScaleInE1ELSR_1EEEEEENS4_6LayoutISD_NS5_IJSC_NSA_ILi0EEESV_EEEEENS5_IJNS4_10UnderscoreESY_SY_EEEEENS4_13SM90_TMA_LOADENS4_14ComposedLayoutINS4_7SwizzleILi1ELi4ELi3EEENS4_18smem_ptr_flag_bitsILi8EEENSU_INS5_IJNSA_ILi8EEESI_EEENS5_IJSI_SC_EEEEEEEvNS4_8identityENS4_23SM90_TMA_LOAD_MULTICASTES1B_vS1C_EENS_8epilogue10collective6detail29Sm90TmaWarpSpecializedAdapterINS1G_15DefaultEpilogueISK_SL_SL_NS1F_6thread17LinearCombinationISK_Li1EffLNS1K_9ScaleType4KindE0ELNS_15FloatRoundStyleE2ESK_EENS1_15EpilogueDefaultEEEEEvvEEEEvNT_6ParamsE)
        .other          _ZN7cutlass13device_kernelINS_4gemm6kernel13GemmUniversalIN4cute5tupleIJiiiiEEENS1_10collective13CollectiveMmaINS1_37MainloopSm90TmaGmmaWarpSpecializedFP8ILi4ENS5_IJNS4_1CILi2EEENSA_ILi1EEESC_EEENS1_35KernelTmaWarpSpecializedCooperativeEEENS5_IJNSA_ILi128EEENSA_ILi256EEENSA_ILi32EEEEEENS_12float_e5m2_tENS5_IJlSC_lEEESK_SL_NS4_8TiledMMAINS4_8MMA_AtomIJNS4_4SM904GMMA31MMA_64x256x32_F32E5M2E5M2_SS_TNILNSP_7ScaleInE1ELSR_1EEEEEENS4_6LayoutISD_NS5_IJSC_NSA_ILi0EEESV_EEEEENS5_IJNS4_10UnderscoreESY_SY_EEEEENS4_13SM90_TMA_LOADENS4_14ComposedLayoutINS4_7SwizzleILi1ELi4ELi3EEENS4_18smem_ptr_flag_bitsILi8EEENSU_INS5_IJNSA_ILi8EEESI_EEENS5_IJSI_SC_EEEEEEEvNS4_8identityENS4_23SM90_TMA_LOAD_MULTICASTES1B_vS1C_EENS_8epilogue10collective6detail29Sm90TmaWarpSpecializedAdapterINS1G_15DefaultEpilogueISK_SL_SL_NS1F_6thread17LinearCombinationISK_Li1EffLNS1K_9ScaleType4KindE0ELNS_15FloatRoundStyleE2ESK_EENS1_15EpilogueDefaultEEEEEvvEEEEvNT_6ParamsE,@"STO_CUDA_ENTRY STV_DEFAULT"
_ZN7cutlass13device_kernelINS_4gemm6kernel13GemmUniversalIN4cute5tupleIJiiiiEEENS1_10collective13CollectiveMmaINS1_37MainloopSm90TmaGmmaWarpSpecializedFP8ILi4ENS5_IJNS4_1CILi2EEENSA_ILi1EEESC_EEENS1_35KernelTmaWarpSpecializedCooperativeEEENS5_IJNSA_ILi128EEENSA_ILi256EEENSA_ILi32EEEEEENS_12float_e5m2_tENS5_IJlSC_lEEESK_SL_NS4_8TiledMMAINS4_8MMA_AtomIJNS4_4SM904GMMA31MMA_64x256x32_F32E5M2E5M2_SS_TNILNSP_7ScaleInE1ELSR_1EEEEEENS4_6LayoutISD_NS5_IJSC_NSA_ILi0EEESV_EEEEENS5_IJNS4_10UnderscoreESY_SY_EEEEENS4_13SM90_TMA_LOADENS4_14ComposedLayoutINS4_7SwizzleILi1ELi4ELi3EEENS4_18smem_ptr_flag_bitsILi8EEENSU_INS5_IJNSA_ILi8EEESI_EEENS5_IJSI_SC_EEEEEEEvNS4_8identityENS4_23SM90_TMA_LOAD_MULTICASTES1B_vS1C_EENS_8epilogue10collective6detail29Sm90TmaWarpSpecializedAdapterINS1G_15DefaultEpilogueISK_SL_SL_NS1F_6thread17LinearCombinationISK_Li1EffLNS1K_9ScaleType4KindE0ELNS_15FloatRoundStyleE2ESK_EENS1_15EpilogueDefaultEEEEEvvEEEEvNT_6ParamsE:
[----:B------:R-:W0:Y:S02]  /*0000*/  LDC R1, c[0x0][0x28] ;  /* 0x00000a00ff017b82 */ /* 0x000e240000000800 */
[----:B0-----:R-:W-:Y:S01]  /*0010*/  VIADD R1, R1, 0xfffffef8 ;  /* 0xfffffef801017836 */ /* 0x001fe20000000000 */
[----:B------:R-:W0:Y:S01]  /*0020*/  S2R R4, SR_TID.X ;  /* 0x0000000000047919 */ /* 0x000e220000002100 */
[----:B------:R-:W-:Y:S01]  /*0030*/  ELECT P0, URZ, PT ;  /* 0x00000000003f782f */ /* 0x000fe20003800000 */
[----:B------:R-:W-:Y:S01]  /*0040*/  BSSY B0, `(.L_x_0) ;  /* 0x0000015000007945 */ /* 0x000fe20003800000 */
[--C-:B0-----:R-:W-:Y:S02]  /*0050*/  SHF.R.U32.HI R0, RZ, 0x5, R4.reuse ;  /* 0x00000005ff007819 */ /* 0x101fe40000011604 */
[----:B------:R-:W-:-:S03]  /*0060*/  SHF.R.U32.HI R2, RZ, 0x7, R4 ;  /* 0x00000007ff027819 */ /* 0x000fc60000011604 */
[----:B------:R-:W0:Y:S04]  /*0070*/  SHFL.IDX PT, R3, R0, RZ, 0x1f ;  /* 0x00001fff00037589 */ /* 0x000e2800000e0000 */
[----:B------:R-:W1:Y:S01]  /*0080*/  SHFL.IDX PT, R2, R2, RZ, 0x1f ;  /* 0x00001fff02027589 */ /* 0x000e6200000e0000 */
[----:B0-----:R-:W-:Y:S02]  /*0090*/  R2UR UR4, R3 ;  /* 0x00000000030472ca */ /* 0x001fe400000e0000 */
[----:B-1----:R-:W-:-:S11]  /*00a0*/  R2UR UR6, R2 ;  /* 0x00000000020672ca */ /* 0x002fd600000e0000 */
[----:B------:R-:W-:Y:S02]  /*00b0*/  USHF.R.S32.HI UR5, URZ, 0x1f, UR4 ;  /* 0x0000001f3f057899 */ /* 0x000fe40008011404 */
[----:B------:R-:W-:Y:S02]  /*00c0*/  ISETP.NE.OR P0, PT, RZ, UR4, !P0 ;  /* 0x00000004ff007c0c */ /* 0x000fe4000c705670 */
[----:B------:R-:W-:-:S04]  /*00d0*/  ULEA.HI UR5, UR5, UR4, URZ, 0x2 ;  /* 0x0000000405057291 */ /* 0x000fc8000f8f103f */
[----:B------:R-:W-:-:S04]  /*00e0*/  ULOP3.LUT UR5, UR5, 0xfffffffc, URZ, 0xc0, !UPT ;  /* 0xfffffffc05057892 */ /* 0x000fc8000f8ec03f */
[----:B------:R-:W-:-:S03]  /*00f0*/  UIADD3 UR8, UR4, -UR5, URZ ;  /* 0x8000000504087290 */ /* 0x000fc6000fffe03f */
[----:B------:R-:W-:Y:S09]  /*0100*/  @P0 BRA `(.L_x_1) ;  /* 0x0000000000200947 */ /* 0x000ff20003800000 */
[----:B------:R-:W-:Y:S02]  /*0110*/  ULDC.64 UR4, c[0x0][0x198] ;  /* 0x0000660000047ab9 */ /* 0x000fe40000000a00 */
[----:B------:R-:W-:Y:S02]  /*0120*/  UIADD3 UR10, UP0, UR4, 0xf0, URZ ;  /* 0x000000f0040a7890 */ /* 0x000fe4000ff1e03f */
[----:B------:R-:W-:Y:S02]  /*0130*/  UIADD3 UR4, UP1, UR4, 0x1f0, URZ ;  /* 0x000001f004047890 */ /* 0x000fe4000ff3e03f */
[----:B------:R-:W-:Y:S02]  /*0140*/  UIADD3.X UR11, URZ, UR5, URZ, UP0, !UPT ;  /* 0x000000053f0b7290 */ /* 0x000fe400087fe43f */
[----:B------:R-:W-:-:S07]  /*0150*/  UIADD3.X UR5, URZ, UR5, URZ, UP1, !UPT ;  /* 0x000000053f057290 */ /* 0x000fce0008ffe43f */
[----:B------:R0:W-:Y:S02]  /*0160*/  UTMACCTL.PF [UR10] ;  /* 0x000000000a0079b9 */ /* 0x0001e40008040000 */
[----:B------:R0:W-:Y:S02]  /*0170*/  UTMACCTL.PF [UR4] ;  /* 0x00000000040079b9 */ /* 0x0001e40008040000 */
[----:B0-----:R-:W-:Y:S01]  /*0180*/  NOP ;  /* 0x0000000000007918 */ /* 0x001fe20000000000 */
.L_x_1:
[----:B------:R-:W-:Y:S05]  /*0190*/  BSYNC B0 ;  /* 0x0000000000007941 */ /* 0x000fea0003800000 */
.L_x_0:
[----:B------:R-:W0:Y:S01]  /*01a0*/  SHFL.IDX PT, R3, R0, RZ, 0x1f ;  /* 0x00001fff00037589 */ /* 0x000e2200000e0000 */
[----:B------:R-:W-:Y:S01]  /*01b0*/  UISETP.NE.AND UP0, UPT, UR8, 0x3, UPT ;  /* 0x000000030800788c */ /* 0x000fe2000bf05270 */
[----:B------:R-:W-:Y:S01]  /*01c0*/  ISETP.NE.AND P1, PT, RZ, UR6, PT ;  /* 0x00000006ff007c0c */ /* 0x000fe2000bf25270 */
[----:B------:R-:W-:Y:S02]  /*01d0*/  UIADD3 UR10, UR6, -0x1, URZ ;  /* 0xffffffff060a7890 */ /* 0x000fe4000fffe03f */
[----:B------:R-:W-:Y:S02]  /*01e0*/  UISETP.EQ.OR UP0, UPT, UR8, URZ, !UP0 ;  /* 0x0000003f0800728c */ /* 0x000fe4000c702670 */
[----:B------:R-:W-:Y:S02]  /*01f0*/  UISETP.GE.U32.AND UP1, UPT, UR10, 0x2, UPT ;  /* 0x000000020a00788c */ /* 0x000fe4000bf26070 */
[----:B------:R-:W-:-:S04]  /*0200*/  UISETP.EQ.AND UP0, UPT, UR6, URZ, UP0 ;  /* 0x0000003f0600728c */ /* 0x000fc80008702270 */
[----:B------:R-:W-:-:S04]  /*0210*/  USEL UR13, URZ, 0x1, !UP0 ;  /* 0x000000013f0d7887 */ /* 0x000fc8000c000000 */
[----:B------:R-:W-:Y:S01]  /*0220*/  USEL UR13, UR13, 0x2, UP1 ;  /* 0x000000020d0d7887 */ /* 0x000fe20008800000 */
[----:B0-----:R-:W-:-:S13]  /*0230*/  ISETP.NE.AND P0, PT, R3, RZ, PT ;  /* 0x000000ff0300720c */ /* 0x001fda0003f05270 */
[----:B------:R-:W-:Y:S05]  /*0240*/  @P0 BRA `(.L_x_2) ;  /* 0x0000000000580947 */ /* 0x000fea0003800000 */
[----:B------:R-:W0:Y:S01]  /*0250*/  S2UR UR9, SR_CgaCtaId ;  /* 0x00000000000979c3 */ /* 0x000e220000008800 */
[----:B------:R-:W-:Y:S01]  /*0260*/  UMOV UR4, 0x400 ;  /* 0x0000040000047882 */ /* 0x000fe20000000000 */
[----:B------:R-:W-:Y:S01]  /*0270*/  UMOV UR5, 0x1 ;  /* 0x0000000100057882 */ /* 0x000fe20000000000 */
[----:B------:R-:W-:Y:S01]  /*0280*/  UMOV UR6, 0x4 ;  /* 0x0000000400067882 */ /* 0x000fe20000000000 */
[----:B------:R-:W-:Y:S01]  /*0290*/  ELECT P0, URZ, PT ;  /* 0x00000000003f782f */ /* 0x000fe20003800000 */
[----:B------:R-:W-:-:S04]  /*02a0*/  UIADD3 UR6, -UR6, 0x100000, URZ ;  /* 0x0010000006067890 */ /* 0x000fc8000fffe13f */
[----:B------:R-:W-:Y:S02]  /*02b0*/  USHF.L.U32 UR7, UR6, 0xb, URZ ;  /* 0x0000000b06077899 */ /* 0x000fe4000800063f */
[----:B------:R-:W-:Y:S02]  /*02c0*/  USHF.L.U32 UR6, UR6, 0x1, URZ ;  /* 0x0000000106067899 */ /* 0x000fe4000800063f */
[----:B0-----:R-:W-:Y:S02]  /*02d0*/  ULEA UR9, UR9, UR4, 0x18 ;  /* 0x0000000409097291 */ /* 0x001fe4000f8ec03f */
[----:B------:R-:W-:-:S04]  /*02e0*/  UIADD3 UR4, -UR5, 0x100000, URZ ;  /* 0x0010000005047890 */ /* 0x000fc8000fffe13f */
[----:B------:R-:W-:Y:S02]  /*02f0*/  USHF.L.U32 UR5, UR4, 0xb, URZ ;  /* 0x0000000b04057899 */ /* 0x000fe4000800063f */
[----:B------:R-:W-:Y:S01]  /*0300*/  USHF.L.U32 UR4, UR4, 0x1, URZ ;  /* 0x0000000104047899 */ /* 0x000fe2000800063f */
[----:B------:R-:W0:Y:S11]  /*0310*/  FENCE.VIEW.ASYNC.S ;  /* 0x00000000000073c6 */ /* 0x000e360000000000 */
[----:B0-----:R0:W1:Y:S01]  /*0320*/  SYNCS.EXCH.64 URZ, [UR9], UR4 ;  /* 0x00000004093f75b2 */ /* 0x0010620008000100 */
[----:B------:R0:W2:Y:S01]  /*0330*/  SYNCS.EXCH.64 URZ, [UR9+0x20], UR6 ;  /* 0x00002006093f75b2 */ /* 0x0000a20008000100 */
[----:B------:R0:W3:Y:S01]  /*0340*/  SYNCS.EXCH.64 URZ, [UR9+0x8], UR4 ;  /* 0x00000804093f75b2 */ /* 0x0000e20008000100 */
[----:B------:R0:W4:Y:S01]  /*0350*/  SYNCS.EXCH.64 URZ, [UR9+0x28], UR6 ;  /* 0x00002806093f75b2 */ /* 0x0001220008000100 */
[----:B------:R0:W0:Y:S01]  /*0360*/  SYNCS.EXCH.64 URZ, [UR9+0x10], UR4 ;  /* 0x00001004093f75b2 */ /* 0x0000220008000100 */
[----:B------:R0:W0:Y:S01]  /*0370*/  SYNCS.EXCH.64 URZ, [UR9+0x30], UR6 ;  /* 0x00003006093f75b2 */ /* 0x0000220008000100 */
[----:B------:R0:W0:Y:S01]  /*0380*/  SYNCS.EXCH.64 URZ, [UR9+0x18], UR4 ;  /* 0x00001804093f75b2 */ /* 0x0000220008000100 */
[----:B------:R0:W0:Y:S01]  /*0390*/  SYNCS.EXCH.64 URZ, [UR9+0x38], UR6 ;  /* 0x00003806093f75b2 */ /* 0x0000220008000100 */
[----:B------:R-:W-:Y:S01]  /*03a0*/  NOP ;  /* 0x0000000000007918 */ /* 0x000fe20000000000 */
.L_x_2:
[----:B------:R-:W-:Y:S01]  /*03b0*/  SHF.R.S32.HI R2, RZ, 0x1f, R4 ;  /* 0x0000001fff027819 */ /* 0x000fe20000011404 */
[----:B------:R-:W5:Y:S01]  /*03c0*/  SHFL.IDX PT, R0, R0, RZ, 0x1f ;  /* 0x00001fff00007589 */ /* 0x000f6200000e0000 */
[----:B0-----:R-:W0:Y:S01]  /*03d0*/  S2UR UR9, SR_CTAID.X ;  /* 0x00000000000979c3 */ /* 0x001e220000002500 */
[----:B------:R-:W-:Y:S02]  /*03e0*/  ELECT P0, URZ, PT ;  /* 0x00000000003f782f */ /* 0x000fe40003800000 */
[----:B------:R-:W-:Y:S01]  /*03f0*/  LEA.HI R2, R2, R4, RZ, 0x7 ;  /* 0x0000000402027211 */ /* 0x000fe200078f38ff */
[----:B------:R-:W-:Y:S01]  /*0400*/  ULDC UR4, c[0x0][0x150] ;  /* 0x0000540000047ab9 */ /* 0x000fe20000000800 */
[----:B------:R-:W-:Y:S01]  /*0410*/  SHF.R.S32.HI R6, RZ, 0x1f, R3 ;  /* 0x0000001fff067819 */ /* 0x000fe20000011403 */
[----:B------:R-:W-:Y:S01]  /*0420*/  NOP ;  /* 0x0000000000007918 */ /* 0x000fe20000000000 */
[----:B------:R-:W-:Y:S01]  /*0430*/  LOP3.LUT R2, R2, 0xffffff80, RZ, 0xc0, !PT ;  /* 0xffffff8002027812 */ /* 0x000fe200078ec0ff */
[----:B------:R-:W-:Y:S01]  /*0440*/  NOP ;  /* 0x0000000000007918 */ /* 0x000fe20000000000 */
[----:B------:R-:W-:Y:S01]  /*0450*/  LEA.HI R6, R6, R3, RZ, 0x2 ;  /* 0x0000000306067211 */ /* 0x000fe200078f10ff */
[----:B------:R-:W1:Y:S02]  /*0460*/  LDC R8, c[0x0][0x144] ;  /* 0x00005100ff087b82 */ /* 0x000e640000000800 */
[----:B------:R-:W-:Y:S01]  /*0470*/  IMAD.IADD R4, R4, 0x1, -R2 ;  /* 0x0000000104047824 */ /* 0x000fe200078e0a02 */
[----:B------:R-:W-:Y:S01]  /*0480*/  LOP3.LUT R6, R6, 0x3ffffffc, RZ, 0xc0, !PT ;  /* 0x3ffffffc06067812 */ /* 0x000fe200078ec0ff */
[----:B------:R-:W2:Y:S03]  /*0490*/  S2R R2, SR_CTAID.Y ;  /* 0x0000000000027919 */ /* 0x000ea60000002600 */
[----:B------:R-:W-:Y:S01]  /*04a0*/  SHF.R.S32.HI R5, RZ, 0x1f, R4 ;  /* 0x0000001fff057819 */ /* 0x000fe20000011404 */
[----:B------:R-:W-:Y:S01]  /*04b0*/  IMAD.IADD R6, R3, 0x1, -R6 ;  /* 0x0000000103067824 */ /* 0x000fe200078e0a06 */
[----:B------:R-:W3:Y:S02]  /*04c0*/  LDC R11, c[0x0][0x148] ;  /* 0x00005200ff0b7b82 */ /* 0x000ee40000000800 */
[----:B------:R-:W-:-:S02]  /*04d0*/  LEA.HI R5, R5, R4, RZ, 0x3 ;  /* 0x0000000405057211 */ /* 0x000fc400078f18ff */
[----:B-----5:R-:W-:Y:S02]  /*04e0*/  ISETP.NE.OR P0, PT, R0, RZ, !P0 ;  /* 0x000000ff0000720c */ /* 0x020fe40004705670 */
[--C-:B------:R-:W-:Y:S02]  /*04f0*/  SHF.R.S32.HI R0, RZ, 0x3, R5.reuse ;  /* 0x00000003ff007819 */ /* 0x100fe40000011405 */
[----:B------:R-:W-:Y:S02]  /*0500*/  SHF.R.S32.HI R5, RZ, 0x1f, R5 ;  /* 0x0000001fff057819 */ /* 0x000fe40000011405 */
[----:B0-----:R-:W-:Y:S02]  /*0510*/  I2FP.F32.U32 R7, UR9 ;  /* 0x0000000900077c45 */ /* 0x001fe40008201000 */
[----:B------:R-:W-:-:S03]  /*0520*/  LEA.HI R5, R5, R0, RZ, 0x2 ;  /* 0x0000000005057211 */ /* 0x000fc600078f10ff */
[----:B------:R-:W-:Y:S01]  /*0530*/  FMUL R7, R7, UR4 ;  /* 0x0000000407077c20 */ /* 0x000fe20008400000 */
[----:B------:R-:W-:Y:S01]  /*0540*/  LOP3.LUT R5, R5, 0xfffffffc, RZ, 0xc0, !PT ;  /* 0xfffffffc05057812 */ /* 0x000fe200078ec0ff */
[----:B------:R-:W-:Y:S01]  /*0550*/  VOTEU.ALL UP0, P0 ;  /* 0x00000000003f7886 */ /* 0x000fe20000000000 */
[----:B------:R-:W-:Y:S01]  /*0560*/  ULDC UR4, c[0x0][0x154] ;  /* 0x0000550000047ab9 */ /* 0x000fe20000000800 */
[----:B------:R-:W-:Y:S02]  /*0570*/  VOTEU.ALL UP1, P0 ;  /* 0x00000000003f7886 */ /* 0x000fe40000020000 */
[----:B------:R-:W0:Y:S01]  /*0580*/  F2I.U32.TRUNC.NTZ R7, R7 ;  /* 0x0000000700077305 */ /* 0x000e22000020f000 */
[----:B------:R-:W-:Y:S01]  /*0590*/  IMAD.IADD R5, R0, 0x1, -R5 ;  /* 0x0000000100057824 */ /* 0x000fe200078e0a05 */
[----:B------:R-:W5:Y:S01]  /*05a0*/  @!UP0 S2UR UR7, SR_CgaCtaId ;  /* 0x00000000000789c3 */ /* 0x000f620000008800 */
[----:B------:R-:W-:Y:S02]  /*05b0*/  @!UP0 UMOV UR6, 0x400 ;  /* 0x0000040000068882 */ /* 0x000fe40000000000 */
[----:B------:R-:W-:Y:S01]  /*05c0*/  IMAD R5, R6, 0x4, R5 ;  /* 0x0000000406057824 */ /* 0x000fe200078e0205 */
[----:B--2---:R-:W-:-:S04]  /*05d0*/  I2FP.F32.U32 R9, R2 ;  /* 0x0000000200097245 */ /* 0x004fc80000201000 */
[----:B------:R-:W-:Y:S01]  /*05e0*/  LEA.HI R0, R5, R5, RZ, 0x1 ;  /* 0x0000000505007211 */ /* 0x000fe200078f08ff */
[----:B------:R-:W-:Y:S01]  /*05f0*/  FMUL R9, R9, UR4 ;  /* 0x0000000409097c20 */ /* 0x000fe20008400000 */
[----:B------:R-:W-:Y:S02]  /*0600*/  UMOV UR4, 0x20 ;  /* 0x0000002000047882 */ /* 0x000fe40000000000 */
[----:B------:R-:W-:Y:S01]  /*0610*/  LOP3.LUT R6, R0, 0xfffffffe, RZ, 0xc0, !PT ;  /* 0xfffffffe00067812 */ /* 0x000fe200078ec0ff */
[----:B0-----:R-:W-:Y:S01]  /*0620*/  IMAD.MOV R13, RZ, RZ, -R7 ;  /* 0x000000ffff0d7224 */ /* 0x001fe200078e0a07 */
[----:B------:R-:W-:-:S04]  /*0630*/  @!UP0 UIADD3 UR4, -UR4, 0x100000, URZ ;  /* 0x0010000004048890 */ /* 0x000fc8000fffe13f */
[----:B------:R-:W-:Y:S02]  /*0640*/  @!UP0 USHF.L.U32 UR5, UR4, 0xb, URZ ;  /* 0x0000000b04058899 */ /* 0x000fe4000800063f */
[----:B------:R-:W-:Y:S01]  /*0650*/  @!UP0 USHF.L.U32 UR4, UR4, 0x1, URZ ;  /* 0x0000000104048899 */ /* 0x000fe2000800063f */
[----:B------:R-:W0:Y:S01]  /*0660*/  F2I.U32.TRUNC.NTZ R9, R9 ;  /* 0x0000000900097305 */ /* 0x000e22000020f000 */
[----:B-1----:R-:W-:Y:S02]  /*0670*/  IMAD R0, R8, R13, UR9 ;  /* 0x0000000908007e24 */ /* 0x002fe4000f8e020d */
[C---:B------:R-:W-:Y:S02]  /*0680*/  IMAD.IADD R7, R5.reuse, 0x1, -R6 ;  /* 0x0000000105077824 */ /* 0x040fe400078e0a06 */
[----:B------:R-:W-:-:S03]  /*0690*/  IMAD.SHL.U32 R6, R5, 0x4, RZ ;  /* 0x0000000405067824 */ /* 0x000fc600078e00ff */
[----:B------:R-:W-:Y:S01]  /*06a0*/  ISETP.NE.AND P2, PT, R7, R0, PT ;  /* 0x000000000700720c */ /* 0x000fe20003f45270 */
[----:B-----5:R-:W-:Y:S01]  /*06b0*/  @!UP0 ULEA UR6, UR7, UR6, 0x18 ;  /* 0x0000000607068291 */ /* 0x020fe2000f8ec03f */
[----:B------:R-:W-:Y:S01]  /*06c0*/  LOP3.LUT R10, R5, 0xc, R6, 0x78, !PT ;  /* 0x0000000c050a7812 */ /* 0x000fe200078e7806 */
[----:B------:R-:W1:Y:S01]  /*06d0*/  LDC R7, c[0x0][0x140] ;  /* 0x00005000ff077b82 */ /* 0x000e620000000800 */
[----:B------:R-:W-:Y:S01]  /*06e0*/  VOTEU.ALL UP0, P0 ;  /* 0x00000000003f7886 */ /* 0x000fe20000000000 */
[----:B------:R-:W-:Y:S01]  /*06f0*/  LOP3.LUT P0, RZ, R4, 0x7, RZ, 0xc0, !PT ;  /* 0x0000000704ff7812 */ /* 0x000fe2000780c0ff */
[----:B0-----:R-:W-:Y:S01]  /*0700*/  IMAD.MOV R12, RZ, RZ, -R9 ;  /* 0x000000ffff0c7224 */ /* 0x001fe200078e0a09 */
[----:B------:R0:W-:Y:S01]  /*0710*/  STL [R1+0x7c], R10 ;  /* 0x00007c0a01007387 */ /* 0x0001e20000100800 */
[----:B------:R-:W-:Y:S01]  /*0720*/  IMAD.MOV.U32 R4, RZ, RZ, 0x1 ;  /* 0x00000001ff047424 */ /* 0x000fe200078e00ff */
[----:B------:R-:W-:Y:S01]  /*0730*/  ISETP.LT.U32.AND P0, PT, R10, 0x2, !P0 ;  /* 0x000000020a00780c */ /* 0x000fe20004701070 */
[----:B---3--:R-:W-:-:S03]  /*0740*/  IMAD R6, R11, R12, R2 ;  /* 0x0000000c0b067224 */ /* 0x008fc600078e0202 */
[----:B------:R-:W-:Y:S01]  /*0750*/  @P2 LEA.HI R5, R10, R10, RZ, 0x1 ;  /* 0x0000000a0a052211 */ /* 0x000fe200078f08ff */
[----:B------:R-:W2:Y:S02]  /*0760*/  FENCE.VIEW.ASYNC.S ;  /* 0x00000000000073c6 */ /* 0x000ea40000000000 */
[----:B--2---:R0:W2:Y:S01]  /*0770*/  @!UP0 SYNCS.EXCH.64 URZ, [UR6+0x50], UR4 ;  /* 0x00005004063f85b2 */ /* 0x0040a20008000100 */
[----:B------:R-:W-:-:S04]  /*0780*/  @P2 SHF.R.S32.HI R5, RZ, 0x1, R5 ;  /* 0x00000001ff052819 */ /* 0x000fc80000011405 */
[----:B------:R-:W-:Y:S02]  /*0790*/  @P2 ISETP.NE.AND P3, PT, R5, R6, PT ;  /* 0x000000060500220c */ /* 0x000fe40003f65270 */
[----:B------:R-:W-:Y:S02]  /*07a0*/  SEL R5, RZ, 0x1, !P0 ;  /* 0x00000001ff057807 */ /* 0x000fe40004000000 */
[----:B------:R-:W-:Y:S02]  /*07b0*/  @P2 SEL R4, RZ, 0x1, P3 ;  /* 0x00000001ff042807 */ /* 0x000fe40001800000 */
[----:B-1----:R-:W-:Y:S02]  /*07c0*/  ISETP.EQ.U32.AND P4, PT, R7, 0x1, PT ;  /* 0x000000010700780c */ /* 0x002fe40003f82070 */
[----:B------:R-:W-:Y:S01]  /*07d0*/  LOP3.LUT R4, R4, R5, RZ, 0xc0, !PT ;  /* 0x0000000504047212 */ /* 0x000fe200078ec0ff */
[----:B------:R0:W1:Y:S01]  /*07e0*/  @!UP1 SYNCS.EXCH.64 URZ, [UR6+0x58], UR4 ;  /* 0x00005804063f95b2 */ /* 0x0000620008000100 */
[----:B------:R-:W-:-:S03]  /*07f0*/  NOP ;  /* 0x0000000000007918 */ /* 0x000fc60000000000 */
[----:B------:R0:W-:Y:S06]  /*0800*/  STL [R1+0x78], R4 ;  /* 0x0000780401007387 */ /* 0x0001ec0000100800 */
[----:B--2---:R-:W-:Y:S05]  /*0810*/  @!P4 BRA `(.L_x_3) ;  /* 0x000000000008c947 */ /* 0x004fea0003800000 */
[----:B-1--4-:R-:W-:Y:S01]  /*0820*/  UCGABAR_ARV ;  /* 0x00000000000079c7 */ /* 0x012fe20008000000 */
[----:B------:R-:W-:Y:S05]  /*0830*/  BRA `(.L_x_4) ;  /* 0x0000000000047947 */ /* 0x000fea0003800000 */
.L_x_3:
[----:B-1--4-:R-:W-:Y:S01]  /*0840*/  NOP ;  /* 0x0000000000007918 */ /* 0x012fe20000000000 */
.L_x_4:
[----:B------:R-:W1:Y:S01]  /*0850*/  LDC R3, c[0x0][0x65c] ;  /* 0x00019700ff037b82 */ /* 0x000e620000000800 */
[----:B0-----:R-:W-:Y:S02]  /*0860*/  IMAD.U32 R4, RZ, RZ, UR9 ;  /* 0x00000009ff047e24 */ /* 0x001fe4000f8e00ff */
[----:B------:R-:W-:Y:S01]  /*0870*/  IMAD.MOV.U32 R5, RZ, RZ, RZ ;  /* 0x000000ffff057224 */ /* 0x000fe200078e00ff */
[----:B-1----:R-:W-:-:S13]  /*0880*/  ISETP.NE.AND P2, PT, R3, 0x1, PT ;  /* 0x000000010300780c */ /* 0x002fda0003f45270 */
[----:B------:R-:W0:Y:S01]  /*0890*/  @P2 LDC R7, c[0x0][0x10] ;  /* 0x00000400ff072b82 */ /* 0x000e220000000800 */
[----:B------:R-:W-:Y:S02]  /*08a0*/  @P2 IMAD.MOV.U32 R3, RZ, RZ, RZ ;  /* 0x000000ffff032224 */ /* 0x000fe400078e00ff */
[----:B------:R-:W-:-:S05]  /*08b0*/  @P2 IMAD.MOV.U32 R13, RZ, RZ, RZ ;  /* 0x000000ffff0d2224 */ /* 0x000fca00078e00ff */
[----:B------:R-:W1:Y:S01]  /*08c0*/  @!P2 LDC R9, c[0x0][0xc] ;  /* 0x00000300ff09ab82 */ /* 0x000e620000000800 */
[----:B0-----:R-:W-:-:S04]  /*08d0*/  @P2 IMAD.WIDE.U32 R6, R7, UR9, R2 ;  /* 0x0000000907062c25 */ /* 0x001fc8000f8e0002 */
[----:B------:R-:W-:Y:S02]  /*08e0*/  @P2 IMAD.MOV.U32 R19, RZ, RZ, R6 ;  /* 0x000000ffff132224 */ /* 0x000fe400078e0006 */
[----:B------:R-:W-:Y:S02]  /*08f0*/  @P2 IMAD.IADD R23, R7, 0x1, R13 ;  /* 0x0000000107172824 */ /* 0x000fe400078e020d */
[----:B-1----:R-:W-:-:S04]  /*0900*/  @!P2 IMAD.WIDE.U32 R4, R2, R9, R4 ;  /* 0x000000090204a225 */ /* 0x002fc800078e0004 */
[----:B------:R-:W-:Y:S02]  /*0910*/  @!P2 IMAD.MOV.U32 R19, RZ, RZ, R4 ;  /* 0x000000ffff13a224 */ /* 0x000fe400078e0004 */
[----:B------:R-:W-:-:S03]  /*0920*/  @!P2 IMAD.MOV.U32 R23, RZ, RZ, R5 ;  /* 0x000000ffff17a224 */ /* 0x000fc600078e0005 */
[----:B------:R0:W-:Y:S04]  /*0930*/  STL [R1+0x84], R19 ;  /* 0x0000841301007387 */ /* 0x0001e80000100800 */
[----:B------:R0:W-:Y:S01]  /*0940*/  STL [R1+0x80], R23 ;  /* 0x0000801701007387 */ /* 0x0001e20000100800 */
[----:B------:R-:W-:Y:S05]  /*0950*/  @!P4 BRA `(.L_x_5) ;  /* 0x00000000000cc947 */ /* 0x000fea0003800000 */
[----:B------:R-:W-:Y:S01]  /*0960*/  UCGABAR_WAIT ;  /* 0x0000000000007dc7 */ /* 0x000fe20008000000 */
[----:B------:R-:W-:Y:S01]  /*0970*/  CCTL.IVALL ;  /* 0x00000000ff00798f */ /* 0x000fe20002000000 */
[----:B------:R-:W-:Y:S05]  /*0980*/  BRA `(.L_x_6) ;  /* 0x0000000000047947 */ /* 0x000fea0003800000 */
.L_x_5:
[----:B------:R-:W-:Y:S06]  /*0990*/  BAR.SYNC.DEFER_BLOCKING 0x0 ;  /* 0x0000000000007b1d */ /* 0x000fec0000010000 */
.L_x_6:
[----:B------:R-:W-:Y:S05]  /*09a0*/  @!P1 BRA `(.L_x_7) ;  /* 0x000000e000809947 */ /* 0x000fea0003800000 */
[----:B------:R-:W-:-:S06]  /*09b0*/  UISETP.GT.U32.AND UP0, UPT, UR10, 0x1, UPT ;  /* 0x000000010a00788c */ /* 0x000fcc000bf04070 */
[----:B------:R-:W-:-:S13]  /*09c0*/  PLOP3.LUT P0, PT, PT, PT, UP0, 0x80, 0x0 ;  /* 0x000000000000781c */ /* 0x000fda0003f0f008 */
[----:B------:R-:W-:Y:S05]  /*09d0*/  @P0 EXIT ;  /* 0x000000000000094d */ /* 0x000fea0003800000 */
[----:B------:R-:W-:Y:S01]  /*09e0*/  IMAD.MOV.U32 R6, RZ, RZ, -0x1 ;  /* 0xffffffffff067424 */ /* 0x000fe200078e00ff */
[----:B------:R-:W-:Y:S01]  /*09f0*/  ULDC.64 UR4, c[0x0][0x650] ;  /* 0x0001940000047ab9 */ /* 0x000fe20000000a00 */
[----:B------:R-:W-:Y:S01]  /*0a00*/  IMAD.MOV.U32 R5, RZ, RZ, -0x1 ;  /* 0xffffffffff057424 */ /* 0x000fe200078e00ff */
[----:B------:R-:W-:Y:S01]  /*0a10*/  ISETP.GE.U32.AND P0, PT, R19, UR4, PT ;  /* 0x0000000413007c0c */ /* 0x000fe2000bf06070 */
[----:B------:R-:W-:Y:S01]  /*0a20*/  UMOV UR23, 0xffffffff ;  /* 0xffffffff00177882 */ /* 0x000fe20000000000 */
[----:B------:R1:W-:Y:S01]  /*0a30*/  STL [R1+0x8c], R6 ;  /* 0x00008c0601007387 */ /* 0x0003e20000100800 */
[----:B------:R-:W-:Y:S02]  /*0a40*/  PRMT R4, RZ, 0x7610, R4 ;  /* 0x00007610ff047816 */ /* 0x000fe40000000004 */
[----:B------:R-:W-:Y:S01]  /*0a50*/  ISETP.GE.U32.AND.EX P0, PT, R23, UR5, PT, P0 ;  /* 0x0000000517007c0c */ /* 0x000fe2000bf06100 */
[----:B------:R1:W-:-:S12]  /*0a60*/  STL [R1+0x88], R5 ;  /* 0x0000880501007387 */ /* 0x0003d80000100800 */
[----:B-1----:R-:W-:Y:S05]  /*0a70*/  @P0 BRA `(.L_x_8) ;  /* 0x0000000400380947 */ /* 0x002fea0003800000 */
[----:B------:R-:W1:Y:S01]  /*0a80*/  LDC.64 R14, c[0x0][0x628] ;  /* 0x00018a00ff0e7b82 */ /* 0x000e620000000a00 */
[----:B------:R-:W-:Y:S02]  /*0a90*/  IMAD.MOV.U32 R4, RZ, RZ, R19 ;  /* 0x000000ffff047224 */ /* 0x000fe400078e0013 */
[----:B------:R-:W-:-:S05]  /*0aa0*/  IMAD.MOV.U32 R5, RZ, RZ, R23 ;  /* 0x000000ffff057224 */ /* 0x000fca00078e0017 */
[----:B------:R-:W2:Y:S08]  /*0ab0*/  LDC R10, c[0x0][0x630] ;  /* 0x00018c00ff0a7b82 */ /* 0x000eb00000000800 */
[----:B------:R-:W3:Y:S01]  /*0ac0*/  LDC.64 R16, c[0x0][0x620] ;  /* 0x00018800ff107b82 */ /* 0x000ee20000000a00 */
[----:B-1----:R-:W-:-:S04]  /*0ad0*/  ISETP.NE.U32.AND P0, PT, R14, RZ, PT ;  /* 0x000000ff0e00720c */ /* 0x002fc80003f05070 */
[----:B------:R-:W-:-:S13]  /*0ae0*/  ISETP.NE.AND.EX P0, PT, R15, RZ, PT, P0 ;  /* 0x000000ff0f00720c */ /* 0x000fda0003f05300 */
[----:B--23--:R-:W-:Y:S05]  /*0af0*/  @!P0 BRA `(.L_x_9) ;  /* 0x0000000000288947 */ /* 0x00cfea0003800000 */
[----:B------:R-:W1:Y:S02]  /*0b00*/  LDC R9, c[0x0][0x634] ;  /* 0x00018d00ff097b82 */ /* 0x000e640000000800 */
[----:B-1----:R-:W-:-:S05]  /*0b10*/  IADD3 R9, P0, R19, R9, RZ ;  /* 0x0000000913097210 */ /* 0x002fca0007f1e0ff */
[----:B------:R-:W-:-:S04]  /*0b20*/  IMAD.X R13, RZ, RZ, R23, P0 ;  /* 0x000000ffff0d7224 */ /* 0x000fc800000e0617 */
[----:B------:R-:W-:-:S04]  /*0b30*/  IMAD.WIDE.U32 R4, R13, R14, RZ ;  /* 0x0000000e0d047225 */ /* 0x000fc800078e00ff */
[----:B------:R-:W-:-:S04]  /*0b40*/  IMAD.WIDE.U32 R6, P0, R9, R15, R4 ;  /* 0x0000000f09067225 */ /* 0x000fc80007800004 */
[----:B------:R-:W-:-:S04]  /*0b50*/  IMAD.WIDE.U32 R4, R9, R14, RZ ;  /* 0x0000000e09047225 */ /* 0x000fc800078e00ff */
[----:B------:R-:W-:Y:S01]  /*0b60*/  IMAD.X R9, RZ, RZ, RZ, P0 ;  /* 0x000000ffff097224 */ /* 0x000fe200000e06ff */
[----:B------:R-:W-:Y:S01]  /*0b70*/  IADD3 RZ, P0, R5, R6, RZ ;  /* 0x0000000605ff7210 */ /* 0x000fe20007f1e0ff */
[----:B------:R-:W-:-:S04]  /*0b80*/  IMAD.MOV.U32 R8, RZ, RZ, R7 ;  /* 0x000000ffff087224 */ /* 0x000fc800078e0007 */
[----:B------:R-:W-:-:S08]  /*0b90*/  IMAD.WIDE.U32.X R4, R13, R15, R8, P0 ;  /* 0x0000000f0d047225 */ /* 0x000fd000000e0408 */
.L_x_9:
[----:B------:R-:W1:Y:S01]  /*0ba0*/  LDC.64 R20, c[0x0][0x640] ;  /* 0x00019000ff147b82 */ /* 0x000e620000000a00 */
[-C--:B------:R-:W-:Y:S01]  /*0bb0*/  SHF.R.U64 R22, R4, R10.reuse, R5 ;  /* 0x0000000a04167219 */ /* 0x080fe20000001205 */
[----:B------:R-:W-:Y:S01]  /*0bc0*/  IMAD.MOV.U32 R4, RZ, RZ, R19 ;  /* 0x000000ffff047224 */ /* 0x000fe200078e0013 */
[----:B------:R-:W-:Y:S01]  /*0bd0*/  SHF.R.U32.HI R3, RZ, R10, R5 ;  /* 0x0000000aff037219 */ /* 0x000fe20000011605 */
[----:B------:R-:W-:Y:S01]  /*0be0*/  IMAD.MOV.U32 R5, RZ, RZ, R23 ;  /* 0x000000ffff057224 */ /* 0x000fe200078e0017 */
[----:B------:R-:W-:Y:S01]  /*0bf0*/  IADD3 R7, P0, RZ, -R22, RZ ;  /* 0x80000016ff077210 */ /* 0x000fe20007f1e0ff */
[----:B0-----:R-:W-:Y:S02]  /*0c00*/  IMAD R23, R11, R12, R2 ;  /* 0x0000000c0b177224 */ /* 0x001fe400078e0202 */
[----:B------:R-:W0:Y:S01]  /*0c10*/  LDC R8, c[0x0][0x618] ;  /* 0x00018600ff087b82 */ /* 0x000e220000000800 */
[----:B------:R-:W-:Y:S02]  /*0c20*/  IMAD.MOV.U32 R11, RZ, RZ, 0x1 ;  /* 0x00000001ff0b7424 */ /* 0x000fe400078e00ff */
[----:B------:R-:W-:-:S02]  /*0c30*/  IMAD.X R3, RZ, RZ, ~R3, P0 ;  /* 0x000000ffff037224 */ /* 0x000fc400000e0e03 */
[----:B------:R-:W-:-:S03]  /*0c40*/  IMAD.WIDE.U32 R4, R7, R16, R4 ;  /* 0x0000001007047225 */ /* 0x000fc600078e0004 */
[----:B------:R-:W2:Y:S01]  /*0c50*/  LDC R14, c[0x0][0x608] ;  /* 0x00018200ff0e7b82 */ /* 0x000ea20000000800 */
[----:B------:R-:W-:-:S04]  /*0c60*/  IMAD R6, R3, R16, RZ ;  /* 0x0000001003067224 */ /* 0x000fc800078e02ff */
[----:B------:R-:W-:-:S03]  /*0c70*/  IMAD R3, R7, R17, R6 ;  /* 0x0000001107037224 */ /* 0x000fc600078e0206 */
[----:B------:R-:W3:Y:S01]  /*0c80*/  LDC R18, c[0x0][0x658] ;  /* 0x00019600ff127b82 */ /* 0x000ee20000000800 */
[----:B------:R-:W-:Y:S01]  /*0c90*/  IMAD.IADD R3, R5, 0x1, R3 ;  /* 0x0000000105037824 */ /* 0x000fe200078e0203 */
[----:B-1----:R-:W-:Y:S01]  /*0ca0*/  ISETP.NE.U32.AND P0, PT, R20, RZ, PT ;  /* 0x000000ff1400720c */ /* 0x002fe20003f05070 */
[----:B------:R-:W-:-:S03]  /*0cb0*/  IMAD.MOV.U32 R5, RZ, RZ, -0x1 ;  /* 0xffffffffff057424 */ /* 0x000fc600078e00ff */
[----:B------:R-:W-:Y:S02]  /*0cc0*/  ISETP.NE.AND.EX P0, PT, R21, RZ, PT, P0 ;  /* 0x000000ff1500720c */ /* 0x000fe40003f05300 */
[----:B------:R-:W1:Y:S01]  /*0cd0*/  LDC R13, c[0x0][0x600] ;  /* 0x00018000ff0d7b82 */ /* 0x000e620000000800 */
[-CC-:B0-----:R-:W-:Y:S02]  /*0ce0*/  SHF.R.U64 R10, R4, R8.reuse, R3.reuse ;  /* 0x00000008040a7219 */ /* 0x181fe40000001203 */
[----:B------:R-:W-:-:S05]  /*0cf0*/  SHF.R.U32.HI R3, RZ, R8, R3 ;  /* 0x00000008ff037219 */ /* 0x000fca0000011603 */
[----:B------:R-:W0:Y:S01]  /*0d00*/  LDC R15, c[0x0][0x648] ;  /* 0x00019200ff0f7b82 */ /* 0x000e220000000800 */
[-CC-:B--2---:R-:W-:Y:S02]  /*0d10*/  SHF.R.U64 R19, R10, R14.reuse, R3.reuse ;  /* 0x0000000e0a137219 */ /* 0x184fe40000001203 */
[----:B------:R-:W-:-:S05]  /*0d20*/  SHF.R.U32.HI R3, RZ, R14, R3 ;  /* 0x0000000eff037219 */ /* 0x000fca0000011603 */
[----:B------:R-:W2:Y:S01]  /*0d30*/  LDC R17, c[0x0][0x638] ;  /* 0x00018e00ff117b82 */ /* 0x000ea20000000800 */
[-C--:B---3--:R-:W-:Y:S02]  /*0d40*/  SHF.L.U32 R2, R5, R18.reuse, RZ ;  /* 0x0000001205027219 */ /* 0x088fe400000006ff */
[--C-:B------:R-:W-:Y:S02]  /*0d50*/  SHF.R.U64 R12, R19, R18, R3.reuse ;  /* 0x00000012130c7219 */ /* 0x100fe40000001203 */
[----:B------:R-:W-:Y:S02]  /*0d60*/  LOP3.LUT R8, RZ, R2, RZ, 0x33, !PT ;  /* 0x00000002ff087212 */ /* 0x000fe400078e33ff */
[----:B------:R-:W-:Y:S01]  /*0d70*/  SHF.R.U32.HI R3, RZ, R18, R3 ;  /* 0x00000012ff037219 */ /* 0x000fe20000011603 */
[----:B------:R-:W3:Y:S01]  /*0d80*/  LDC R16, c[0x0][0x610] ;  /* 0x00018400ff107b82 */ /* 0x000ee20000000800 */
[----:B------:R-:W-:Y:S01]  /*0d90*/  IMAD.MOV.U32 R2, RZ, RZ, R12 ;  /* 0x000000ffff027224 */ /* 0x000fe200078e000c */
[----:B------:R-:W-:Y:S06]  /*0da0*/  @!P0 BRA `(.L_x_10) ;  /* 0x0000000000288947 */ /* 0x000fec0003800000 */
[----:B------:R-:W4:Y:S02]  /*0db0*/  LDC R7, c[0x0][0x64c] ;  /* 0x00019300ff077b82 */ /* 0x000f240000000800 */
[----:B----4-:R-:W-:-:S05]  /*0dc0*/  IADD3 R7, P0, R12, R7, RZ ;  /* 0x000000070c077210 */ /* 0x010fca0007f1e0ff */
        /* <DEDUP_REMOVED lines=8> */
.L_x_10:
[----:B0-----:R-:W-:Y:S01]  /*0e50*/  SHF.R.U64 R4, R2, R15, R3 ;  /* 0x0000000f02047219 */ /* 0x001fe20000001203 */
[----:B-1----:R-:W-:Y:S01]  /*0e60*/  VIADD R5, R13, 0xffffffff ;  /* 0xffffffff0d057836 */ /* 0x002fe20000000000 */
[----:B------:R-:W-:Y:S02]  /*0e70*/  SHF.L.U32 R2, R11, R18, RZ ;  /* 0x000000120b027219 */ /* 0x000fe400000006ff */
[----:B------:R-:W-:Y:S01]  /*0e80*/  LOP3.LUT R3, R19, R8, RZ, 0xc0, !PT ;  /* 0x0000000813037212 */ /* 0x000fe200078ec0ff */
[----:B------:R-:W-:Y:S01]  /*0e90*/  IMAD.MOV R6, RZ, RZ, -R4 ;  /* 0x000000ffff067224 */ /* 0x000fe200078e0a04 */
[----:B------:R-:W-:Y:S02]  /*0ea0*/  SEL R0, R0, R23, !P2 ;  /* 0x0000001700007207 */ /* 0x000fe40005000000 */
[----:B------:R-:W-:Y:S01]  /*0eb0*/  LOP3.LUT R5, R10, R5, RZ, 0xc0, !PT ;  /* 0x000000050a057212 */ /* 0x000fe200078ec0ff */
[----:B------:R-:W-:Y:S01]  /*0ec0*/  IMAD R3, R2, R4, R3 ;  /* 0x0000000402037224 */ /* 0x000fe200078e0203 */
[----:B------:R-:W-:Y:S01]  /*0ed0*/  R2UR UR23, R22 ;  /* 0x00000000161772ca */ /* 0x000fe200000e0000 */
[----:B--2---:R-:W-:-:S02]  /*0ee0*/  IMAD R2, R6, R17, R12 ;  /* 0x0000001106027224 */ /* 0x004fc400078e020c */
[----:B---3--:R-:W-:Y:S02]  /*0ef0*/  IMAD R0, R3, R16, R0 ;  /* 0x0000001003007224 */ /* 0x008fe400078e0200 */
[----:B------:R-:W-:Y:S02]  /*0f00*/  IMAD R3, R2, R13, R5 ;  /* 0x0000000d02037224 */ /* 0x000fe400078e0205 */
[----:B------:R-:W-:-:S03]  /*0f10*/  IMAD.MOV.U32 R4, RZ, RZ, 0x1 ;  /* 0x00000001ff047424 */ /* 0x000fc600078e00ff */
[----:B------:R-:W-:Y:S02]  /*0f20*/  SEL R2, R3, R0, !P2 ;  /* 0x0000000003027207 */ /* 0x000fe40005000000 */
[----:B------:R-:W-:-:S03]  /*0f30*/  SEL R0, R0, R3, !P2 ;  /* 0x0000000300007207 */ /* 0x000fc60005000000 */
[----:B------:R1:W-:Y:S04]  /*0f40*/  STL [R1+0x88], R2 ;  /* 0x0000880201007387 */ /* 0x0003e80000100800 */
[----:B------:R1:W-:Y:S02]  /*0f50*/  STL [R1+0x8c], R0 ;  /* 0x00008c0001007387 */ /* 0x0003e40000100800 */
.L_x_8:
[----:B------:R-:W-:-:S08]  /*0f60*/  NOP ;  /* 0x0000000000007918 */ /* 0x000fd00000000000 */
[----:B------:R-:W2:Y:S02]  /*0f70*/  USETMAXREG.TRY_ALLOC.CTAPOOL UP0, 0xe8 ;  /* 0x000000e8000079c8 */ /* 0x000ea40008000600 */
[----:B--2---:R-:W-:-:S13]  /*0f80*/  PLOP3.LUT P0, PT, PT, PT, UP0, 0x80, 0x0 ;  /* 0x000000000000781c */ /* 0x004fda0003f0f008 */
[----:B------:R-:W-:Y:S05]  /*0f90*/  @!P0 BRA `(.L_x_8) ;  /* 0xfffffffc00f08947 */ /* 0x000fea000383ffff */
[----:B------:R-:W-:Y:S01]  /*0fa0*/  ULDC.64 UR4, c[0x0][0x598] ;  /* 0x0001660000047ab9 */ /* 0x000fe20000000a00 */
[----:B------:R-:W-:Y:S01]  /*0fb0*/  ULDC.64 UR18, c[0x0][0x208] ;  /* 0x0000820000127ab9 */ /* 0x000fe20000000a00 */
[----:B------:R-:W-:-:S04]  /*0fc0*/  ISETP.NE.U32.AND P0, PT, RZ, UR4, PT ;  /* 0x00000004ff007c0c */ /* 0x000fc8000bf05070 */
[----:B------:R-:W-:-:S13]  /*0fd0*/  ISETP.NE.AND.EX P0, PT, RZ, UR5, PT, P0 ;  /* 0x00000005ff007c0c */ /* 0x000fda000bf05300 */
[----:B------:R-:W-:Y:S05]  /*0fe0*/  @!P0 BRA `(.L_x_11) ;  /* 0x0000000000208947 */ /* 0x000fea0003800000 */
[----:B-1----:R-:W1:Y:S02]  /*0ff0*/  LDC.64 R2, c[0x0][0x598] ;  /* 0x00016600ff027b82 */ /* 0x002e640000000a00 */
[----:B-1----:R-:W2:Y:S02]  /*1000*/  LDG.E.64 R2, desc[UR18][R2.64] ;  /* 0x0000001202027981 */ /* 0x002ea4000c1e1b00 */
[----:B--2---:R-:W-:-:S04]  /*1010*/  ISETP.NE.U32.AND P0, PT, R2, RZ, PT ;  /* 0x000000ff0200720c */ /* 0x004fc80003f05070 */
[----:B------:R-:W-:-:S13]  /*1020*/  ISETP.NE.AND.EX P0, PT, R3, RZ, PT, P0 ;  /* 0x000000ff0300720c */ /* 0x000fda0003f05300 */
[----:B------:R-:W-:Y:S05]  /*1030*/  @!P0 BRA `(.L_x_11) ;  /* 0x00000000000c8947 */ /* 0x000fea0003800000 */
[----:B------:R-:W2:Y:S02]  /*1040*/  LD.E R2, desc[UR18][R2.64] ;  /* 0x0000001202027980 */ /* 0x000ea4000c101900 */
[----:B--2---:R-:W-:Y:S01]  /*1050*/  R2UR UR20, R2 ;  /* 0x00000000021472ca */ /* 0x004fe200000e0000 */
[----:B------:R-:W-:-:S14]  /*1060*/  BRA `(.L_x_12) ;  /* 0x0000000000247947 */ /* 0x000fdc0003800000 */
.L_x_11:
[----:B------:R-:W-:Y:S02]  /*1070*/  ULDC.64 UR4, c[0x0][0x588] ;  /* 0x0001620000047ab9 */ /* 0x000fe40000000a00 */
[----:B------:R-:W-:-:S04]  /*1080*/  ISETP.NE.U32.AND P0, PT, RZ, UR4, PT ;  /* 0x00000004ff007c0c */ /* 0x000fc8000bf05070 */
[----:B------:R-:W-:-:S13]  /*1090*/  ISETP.NE.AND.EX P0, PT, RZ, UR5, PT, P0 ;  /* 0x00000005ff007c0c */ /* 0x000fda000bf05300 */
[----:B------:R-:W-:Y:S05]  /*10a0*/  @!P0 BRA `(.L_x_13) ;  /* 0x0000000000108947 */ /* 0x000fea0003800000 */
[----:B-1----:R-:W1:Y:S02]  /*10b0*/  LDC.64 R2, c[0x0][0x588] ;  /* 0x00016200ff027b82 */ /* 0x002e640000000a00 */
[----:B-1----:R-:W2:Y:S02]  /*10c0*/  LDG.E R2, desc[UR18][R2.64] ;  /* 0x0000001202027981 */ /* 0x002ea4000c1e1900 */
[----:B--2---:R-:W-:Y:S01]  /*10d0*/  R2UR UR20, R2 ;  /* 0x00000000021472ca */ /* 0x004fe200000e0000 */
[----:B------:R-:W-:-:S14]  /*10e0*/  BRA `(.L_x_12) ;  /* 0x0000000000047947 */ /* 0x000fdc0003800000 */
.L_x_13:
[----:B------:R-:W-:-:S05]  /*10f0*/  ULDC UR20, c[0x0][0x580] ;  /* 0x0001600000147ab9 */ /* 0x000fca0000000800 */
.L_x_12:
[----:B------:R-:W-:Y:S02]  /*1100*/  ULDC.64 UR4, c[0x0][0x5a0] ;  /* 0x0001680000047ab9 */ /* 0x000fe40000000a00 */
        /* <DEDUP_REMOVED lines=11> */
.L_x_14:
        /* <DEDUP_REMOVED lines=8> */
.L_x_16:
[----:B------:R-:W-:-:S05]  /*1240*/  ULDC UR21, c[0x0][0x584] ;  /* 0x0001610000157ab9 */ /* 0x000fca0000000800 */
.L_x_15:
[----:B------:R-:W-:-:S13]  /*1250*/  LOP3.LUT P0, RZ, R4, 0xff, RZ, 0xc0, !PT ;  /* 0x000000ff04ff7812 */ /* 0x000fda000780c0ff */
[----:B------:R-:W-:Y:S05]  /*1260*/  @!P0 EXIT ;  /* 0x000000000000894d */ /* 0x000fea0003800000 */
[----:B------:R-:W-:Y:S01]  /*1270*/  ULDC UR4, c[0x0][0x28c] ;  /* 0x0000a30000047ab9 */ /* 0x000fe20000000800 */
[----:B------:R-:W-:Y:S02]  /*1280*/  ULOP3.LUT UR22, UR13, 0x1, URZ, 0xfc, !UPT ;  /* 0x000000010d167892 */ /* 0x000fe4000f8efc3f */
[----:B------:R-:W-:-:S04]  /*1290*/  UIADD3 UR4, UR4, 0x1f, URZ ;  /* 0x0000001f04047890 */ /* 0x000fc8000fffe03f */
[----:B------:R-:W-:-:S04]  /*12a0*/  USHF.R.S32.HI UR5, URZ, 0x1f, UR4 ;  /* 0x0000001f3f057899 */ /* 0x000fc80008011404 */
[----:B------:R-:W-:-:S03]  /*12b0*/  ULEA.HI UR5, UR5, UR4, URZ, 0x5 ;  /* 0x0000000405057291 */ /* 0x000fc6000f8f283f */
[----:B------:R-:W-:Y:S01]  /*12c0*/  UMOV UR4, URZ ;  /* 0x0000003f00047c82 */ /* 0x000fe20008000000 */
[----:B------:R-:W-:-:S03]  /*12d0*/  USHF.R.S32.HI UR12, URZ, 0x5, UR5 ;  /* 0x000000053f0c7899 */ /* 0x000fc60008011405 */
[----:B------:R-:W-:-:S09]  /*12e0*/  UMOV UR5, URZ ;  /* 0x0000003f00057c82 */ /* 0x000fd20008000000 */
.L_x_297:
[----:B-1----:R-:W1:Y:S01]  /*12f0*/  S2R R0, SR_TID.X ;  /* 0x0000000000007919 */ /* 0x002e620000002100 */
[----:B--2---:R-:W2:Y:S01]  /*1300*/  S2UR UR11, SR_CgaCtaId ;  /* 0x00000000000b79c3 */ /* 0x004ea20000008800 */
[----:B------:R-:W-:Y:S01]  /*1310*/  UMOV UR14, 0x400 ;  /* 0x00000400000e7882 */ /* 0x000fe20000000000 */
[----:B------:R-:W-:Y:S01]  /*1320*/  UMOV UR6, URZ ;  /* 0x0000003f00067c82 */ /* 0x000fe20008000000 */
[----:B------:R-:W-:Y:S01]  /*1330*/  STL [R1+0x74], RZ ;  /* 0x000074ff01007387 */ /* 0x000fe20000100800 */
[----:B------:R-:W-:Y:S01]  /*1340*/  UMOV UR7, URZ ;  /* 0x0000003f00077c82 */ /* 0x000fe20008000000 */
[----:B------:R-:W-:Y:S01]  /*1350*/  UMOV UR8, URZ ;  /* 0x0000003f00087c82 */ /* 0x000fe20008000000 */
[----:B------:R-:W-:Y:S01]  /*1360*/  UMOV UR16, UR5 ;  /* 0x0000000500107c82 */ /* 0x000fe20008000000 */
[----:B------:R-:W-:Y:S01]  /*1370*/  STL [R1+0x70], RZ ;  /* 0x000070ff01007387 */ /* 0x000fe20000100800 */
[----:B---3--:R-:W3:Y:S01]  /*1380*/  LDC R2, c[0x0][0x28c] ;  /* 0x0000a300ff027b82 */ /* 0x008ee20000000800 */
[----:B------:R-:W-:-:S02]  /*1390*/  CS2R R4, SRZ ;  /* 0x0000000000047805 */ /* 0x000fc4000001ff00 */
[----:B------:R-:W-:Y:S01]  /*13a0*/  CS2R R6, SRZ ;  /* 0x0000000000067805 */ /* 0x000fe2000001ff00 */
[----:B------:R-:W-:Y:S01]  /*13b0*/  STL [R1+0x6c], RZ ;  /* 0x00006cff01007387 */ /* 0x000fe20000100800 */
[----:B------:R-:W-:Y:S02]  /*13c0*/  CS2R R8, SRZ ;  /* 0x0000000000087805 */ /* 0x000fe4000001ff00 */
[----:B------:R-:W-:Y:S02]  /*13d0*/  CS2R R10, SRZ ;  /* 0x00000000000a7805 */ /* 0x000fe4000001ff00 */
[----:B------:R-:W-:Y:S01]  /*13e0*/  CS2R R12, SRZ ;  /* 0x00000000000c7805 */ /* 0x000fe2000001ff00 */
[----:B------:R-:W-:Y:S01]  /*13f0*/  STL [R1+0x68], RZ ;  /* 0x000068ff01007387 */ /* 0x000fe20000100800 */
[----:B------:R-:W-:Y:S02]  /*1400*/  CS2R R14, SRZ ;  /* 0x00000000000e7805 */ /* 0x000fe4000001ff00 */
[----:B------:R-:W-:-:S02]  /*1410*/  CS2R R16, SRZ ;  /* 0x0000000000107805 */ /* 0x000fc4000001ff00 */
[----:B0-----:R-:W-:Y:S01]  /*1420*/  CS2R R18, SRZ ;  /* 0x0000000000127805 */ /* 0x001fe2000001ff00 */
[----:B------:R-:W-:Y:S01]  /*1430*/  STL [R1+0x64], RZ ;  /* 0x000064ff01007387 */ /* 0x000fe20000100800 */
[----:B------:R-:W-:Y:S02]  /*1440*/  CS2R R20, SRZ ;  /* 0x0000000000147805 */ /* 0x000fe4000001ff00 */
[----:B------:R-:W-:Y:S02]  /*1450*/  CS2R R22, SRZ ;  /* 0x0000000000167805 */ /* 0x000fe4000001ff00 */
[----:B------:R-:W-:Y:S01]  /*1460*/  CS2R R152, SRZ ;  /* 0x0000000000987805 */ /* 0x000fe2000001ff00 */
[----:B------:R-:W-:Y:S01]  /*1470*/  STL [R1+0x60], RZ ;  /* 0x000060ff01007387 */ /* 0x000fe20000100800 */
[----:B--2---:R-:W-:Y:S01]  /*1480*/  ULEA UR14, UR11, UR14, 0x18 ;  /* 0x0000000e0b0e7291 */ /* 0x004fe2000f8ec03f */
[----:B------:R-:W-:Y:S02]  /*1490*/  CS2R R154, SRZ ;  /* 0x00000000009a7805 */ /* 0x000fe4000001ff00 */
[----:B------:R-:W-:Y:S01]  /*14a0*/  CS2R R156, SRZ ;  /* 0x00000000009c7805 */ /* 0x000fe2000001ff00 */
[----:B------:R-:W-:Y:S01]  /*14b0*/  STL [R1+0x5c], RZ ;  /* 0x00005cff01007387 */ /* 0x000fe20000100800 */
[----:B------:R-:W-:-:S02]  /*14c0*/  CS2R R158, SRZ ;  /* 0x00000000009e7805 */ /* 0x000fc4000001ff00 */
[----:B------:R-:W-:Y:S02]  /*14d0*/  CS2R R160, SRZ ;  /* 0x0000000000a07805 */ /* 0x000fe4000001ff00 */
[----:B------:R-:W-:Y:S02]  /*14e0*/  CS2R R162, SRZ ;  /* 0x0000000000a27805 */ /* 0x000fe4000001ff00 */
[----:B-1----:R-:W-:Y:S01]  /*14f0*/  LOP3.LUT R0, R0, 0x80, RZ, 0xc0, !PT ;  /* 0x0000008000007812 */ /* 0x002fe200078ec0ff */
[----:B------:R-:W-:Y:S01]  /*1500*/  STL [R1+0x58], RZ ;  /* 0x000058ff01007387 */ /* 0x000fe20000100800 */
[----:B---3--:R-:W-:Y:S02]  /*1510*/  ISETP.GE.AND P0, PT, R2, 0x1, PT ;  /* 0x000000010200780c */ /* 0x008fe40003f06270 */
[----:B------:R-:W-:Y:S02]  /*1520*/  CS2R R2, SRZ ;  /* 0x0000000000027805 */ /* 0x000fe4000001ff00 */
[----:B------:R-:W-:Y:S01]  /*1530*/  SHF.R.U32.HI R0, RZ, 0x7, R0 ;  /* 0x00000007ff007819 */ /* 0x000fe20000011600 */
[----:B------:R-:W-:Y:S01]  /*1540*/  STL [R1+0x54], RZ ;  /* 0x000054ff01007387 */ /* 0x000fe20000100800 */
[----:B------:R-:W-:-:S02]  /*1550*/  CS2R R164, SRZ ;  /* 0x0000000000a47805 */ /* 0x000fc4000001ff00 */
[----:B------:R-:W-:Y:S02]  /*1560*/  CS2R R166, SRZ ;  /* 0x0000000000a67805 */ /* 0x000fe4000001ff00 */
[----:B------:R-:W-:Y:S01]  /*1570*/  CS2R R168, SRZ ;  /* 0x0000000000a87805 */ /* 0x000fe2000001ff00 */
[----:B------:R-:W-:Y:S01]  /*1580*/  STL [R1+0x50], RZ ;  /* 0x000050ff01007387 */ /* 0x000fe20000100800 */
[----:B------:R-:W-:Y:S02]  /*1590*/  CS2R R170, SRZ ;  /* 0x0000000000aa7805 */ /* 0x000fe4000001ff00 */
[----:B------:R-:W-:Y:S02]  /*15a0*/  CS2R R172, SRZ ;  /* 0x0000000000ac7805 */ /* 0x000fe4000001ff00 */
[----:B------:R-:W-:Y:S01]  /*15b0*/  CS2R R174, SRZ ;  /* 0x0000000000ae7805 */ /* 0x000fe2000001ff00 */
[----:B------:R-:W0:Y:S01]  /*15c0*/  SHFL.IDX PT, R0, R0, RZ, 0x1f ;  /* 0x00001fff00007589 */ /* 0x000e2200000e0000 */
[----:B------:R-:W-:-:S02]  /*15d0*/  CS2R R176, SRZ ;  /* 0x0000000000b07805 */ /* 0x000fc4000001ff00 */
[----:B------:R-:W-:Y:S02]  /*15e0*/  CS2R R178, SRZ ;  /* 0x0000000000b27805 */ /* 0x000fe4000001ff00 */
[----:B------:R-:W-:Y:S01]  /*15f0*/  CS2R R180, SRZ ;  /* 0x0000000000b47805 */ /* 0x000fe2000001ff00 */
[----:B------:R1:W-:Y:S01]  /*1600*/  STL [R1+0x4c], RZ ;  /* 0x00004cff01007387 */ /* 0x0003e20000100800 */
[----:B------:R-:W-:Y:S02]  /*1610*/  CS2R R182, SRZ ;  /* 0x0000000000b67805 */ /* 0x000fe4000001ff00 */
[----:B------:R-:W-:Y:S02]  /*1620*/  CS2R R184, SRZ ;  /* 0x0000000000b87805 */ /* 0x000fe4000001ff00 */
[----:B------:R-:W-:Y:S01]  /*1630*/  CS2R R186, SRZ ;  /* 0x0000000000ba7805 */ /* 0x000fe2000001ff00 */
[----:B------:R1:W-:Y:S01]  /*1640*/  STL [R1+0x48], RZ ;  /* 0x000048ff01007387 */ /* 0x0003e20000100800 */
        /* <DEDUP_REMOVED lines=14> */
[----:B------:R-:W-:Y:S02]  /*1730*/  CS2R R210, SRZ ;  /* 0x0000000000d27805 */ /* 0x000fe4000001ff00 */
[----:B0-----:R-:W-:Y:S01]  /*1740*/  R2UR UR9, R0 ;  /* 0x00000000000972ca */ /* 0x001fe200000e0000 */
[----:B------:R1:W-:Y:S01]  /*1750*/  STL [R1+0x38], RZ ;  /* 0x000038ff01007387 */ /* 0x0003e20000100800 */
[----:B------:R-:W-:Y:S01]  /*1760*/  IMAD.MOV.U32 R0, RZ, RZ, RZ ;  /* 0x000000ffff007224 */ /* 0x000fe200078e00ff */
[----:B------:R-:W-:-:S02]  /*1770*/  CS2R R212, SRZ ;  /* 0x0000000000d47805 */ /* 0x000fc4000001ff00 */
[----:B------:R-:W-:Y:S01]  /*1780*/  CS2R R214, SRZ ;  /* 0x0000000000d67805 */ /* 0x000fe2000001ff00 */
[----:B------:R1:W-:Y:S01]  /*1790*/  STL [R1+0x34], RZ ;  /* 0x000034ff01007387 */ /* 0x0003e20000100800 */
[----:B------:R-:W-:Y:S02]  /*17a0*/  CS2R R216, SRZ ;  /* 0x0000000000d87805 */ /* 0x000fe4000001ff00 */
[----:B------:R-:W-:Y:S02]  /*17b0*/  CS2R R218, SRZ ;  /* 0x0000000000da7805 */ /* 0x000fe4000001ff00 */
[----:B------:R-:W-:Y:S01]  /*17c0*/  CS2R R220, SRZ ;  /* 0x0000000000dc7805 */ /* 0x000fe2000001ff00 */
[----:B------:R1:W-:Y:S01]  /*17d0*/  STL [R1+0x30], RZ ;  /* 0x000030ff01007387 */ /* 0x0003e20000100800 */
[----:B------:R-:W-:Y:S02]  /*17e0*/  CS2R R222, SRZ ;  /* 0x0000000000de7805 */ /* 0x000fe4000001ff00 */
[----:B------:R-:W-:Y:S01]  /*17f0*/  CS2R R224, SRZ ;  /* 0x0000000000e07805 */ /* 0x000fe2000001ff00 */
[----:B------:R-:W-:Y:S01]  /*1800*/  IMAD.MOV.U32 R226, RZ, RZ, RZ ;  /* 0x000000ffffe27224 */ /* 0x000fe200078e00ff */
[----:B------:R1:W-:Y:S01]  /*1810*/  STL [R1+0x2c], RZ ;  /* 0x00002cff01007387 */ /* 0x0003e20000100800 */
[----:B------:R-:W-:Y:S01]  /*1820*/  ULEA.HI UR10, UR9, UR9, URZ, 0x1 ;  /* 0x00000009090a7291 */ /* 0x000fe2000f8f083f */
[----:B------:R-:W-:Y:S01]  /*1830*/  IMAD.U32 R227, RZ, RZ, UR4 ;  /* 0x00000004ffe37e24 */ /* 0x000fe2000f8e00ff */
[----:B------:R-:W-:Y:S01]  /*1840*/  CS2R R24, SRZ ;  /* 0x0000000000187805 */ /* 0x000fe2000001ff00 */
[----:B------:R1:W-:Y:S01]  /*1850*/  STL [R1+0x28], RZ ;  /* 0x000028ff01007387 */ /* 0x0003e20000100800 */
[----:B------:R-:W-:Y:S01]  /*1860*/  ULOP3.LUT UR10, UR10, 0x1ffffe, URZ, 0xc0, !UPT ;  /* 0x001ffffe0a0a7892 */ /* 0x000fe2000f8ec03f */
[----:B------:R-:W-:-:S02]  /*1870*/  CS2R R26, SRZ ;  /* 0x00000000001a7805 */ /* 0x000fc4000001ff00 */
[----:B------:R-:W-:Y:S01]  /*1880*/  CS2R R28, SRZ ;  /* 0x00000000001c7805 */ /* 0x000fe2000001ff00 */
[----:B------:R1:W-:Y:S01]  /*1890*/  STL [R1+0x24], RZ ;  /* 0x000024ff01007387 */ /* 0x0003e20000100800 */
[----:B------:R-:W-:Y:S01]  /*18a0*/  UIADD3 UR10, UR9, -UR10, URZ ;  /* 0x8000000a090a7290 */ /* 0x000fe2000fffe03f */
[----:B----4-:R-:W-:Y:S02]  /*18b0*/  CS2R R30, SRZ ;  /* 0x00000000001e7805 */ /* 0x010fe4000001ff00 */
[----:B------:R-:W-:Y:S01]  /*18c0*/  CS2R R32, SRZ ;  /* 0x0000000000207805 */ /* 0x000fe2000001ff00 */
[----:B------:R1:W-:Y:S01]  /*18d0*/  STL [R1+0x20], RZ ;  /* 0x000020ff01007387 */ /* 0x0003e20000100800 */
[----:B------:R-:W-:Y:S01]  /*18e0*/  ULEA UR10, UR10, UR14, 0xb ;  /* 0x0000000e0a0a7291 */ /* 0x000fe2000f8e583f */
[----:B------:R-:W-:Y:S02]  /*18f0*/  CS2R R34, SRZ ;  /* 0x0000000000227805 */ /* 0x000fe4000001ff00 */
[----:B------:R-:W-:Y:S01]  /*1900*/  CS2R R36, SRZ ;  /* 0x0000000000247805 */ /* 0x000fe2000001ff00 */
[----:B------:R1:W-:Y:S01]  /*1910*/  STL [R1+0x1c], RZ ;  /* 0x00001cff01007387 */ /* 0x0003e20000100800 */
[----:B------:R-:W-:Y:S01]  /*1920*/  UIADD3 UR10, UR10, 0x100, URZ ;  /* 0x000001000a0a7890 */ /* 0x000fe2000fffe03f */
[----:B------:R-:W-:-:S02]  /*1930*/  CS2R R38, SRZ ;  /* 0x0000000000267805 */ /* 0x000fc4000001ff00 */
[----:B------:R-:W-:Y:S01]  /*1940*/  CS2R R40, SRZ ;  /* 0x0000000000287805 */ /* 0x000fe2000001ff00 */
[----:B------:R1:W-:Y:S01]  /*1950*/  STL [R1+0x18], RZ ;  /* 0x000018ff01007387 */ /* 0x0003e20000100800 */
[----:B------:R-:W-:Y:S01]  /*1960*/  USHF.R.U32.HI UR10, URZ, 0x4, UR10 ;  /* 0x000000043f0a7899 */ /* 0x000fe2000801160a */
[----:B------:R-:W-:Y:S02]  /*1970*/  CS2R R42, SRZ ;  /* 0x00000000002a7805 */ /* 0x000fe4000001ff00 */
[----:B------:R-:W-:Y:S01]  /*1980*/  CS2R R44, SRZ ;  /* 0x00000000002c7805 */ /* 0x000fe2000001ff00 */
[----:B------:R1:W-:Y:S01]  /*1990*/  STL [R1+0x14], RZ ;  /* 0x000014ff01007387 */ /* 0x0003e20000100800 */
[----:B------:R-:W-:Y:S01]  /*19a0*/  ULOP3.LUT UR15, UR10, 0x3fff, URZ, 0xc0, !UPT ;  /* 0x00003fff0a0f7892 */ /* 0x000fe2000f8ec03f */
        /* <DEDUP_REMOVED lines=18> */
[----:B------:R1:W-:Y:S01]  /*1ad0*/  STL [R1], RZ ;  /* 0x000000ff01007387 */ /* 0x0003e20000100800 */
[----:B------:R-:W-:-:S02]  /*1ae0*/  CS2R R74, SRZ ;  /* 0x00000000004a7805 */ /* 0x000fc4000001ff00 */
[----:B------:R-:W-:Y:S02]  /*1af0*/  CS2R R76, SRZ ;  /* 0x00000000004c7805 */ /* 0x000fe4000001ff00 */
[----:B------:R-:W-:Y:S02]  /*1b00*/  CS2R R78, SRZ ;  /* 0x00000000004e7805 */ /* 0x000fe4000001ff00 */
[----:B------:R-:W-:Y:S02]  /*1b10*/  CS2R R80, SRZ ;  /* 0x0000000000507805 */ /* 0x000fe4000001ff00 */
[----:B------:R-:W-:Y:S02]  /*1b20*/  CS2R R82, SRZ ;  /* 0x0000000000527805 */ /* 0x000fe4000001ff00 */
[----:B------:R-:W-:Y:S02]  /*1b30*/  CS2R R84, SRZ ;  /* 0x0000000000547805 */ /* 0x000fe4000001ff00 */
        /* <DEDUP_REMOVED lines=32> */
[----:B------:R-:W-:Y:S01]  /*1d40*/  CS2R R150, SRZ ;  /* 0x0000000000967805 */ /* 0x000fe2000001ff00 */
[----:B-1----:R-:W-:Y:S06]  /*1d50*/  @!P0 BRA `(.L_x_17) ;  /* 0x0000001000548947 */ /* 0x002fec0003800000 */
[----:B------:R-:W-:-:S06]  /*1d60*/  UISETP.NE.AND UP0, UPT, UR22, 0x3, UPT ;  /* 0x000000031600788c */ /* 0x000fcc000bf05270 */
[----:B------:R-:W-:-:S13]  /*1d70*/  PLOP3.LUT P1, PT, PT, PT, UP0, 0x80, 0x0 ;  /* 0x000000000000781c */ /* 0x000fda0003f2f008 */
[----:B------:R-:W-:Y:S05]  /*1d80*/  @!P1 BRA `(.L_x_18) ;  /* 0x0000000000049947 */ /* 0x000fea0003800000 */
[----:B------:R-:W-:Y:S01]  /*1d90*/  BPT.TRAP 0x1 ;  /* 0x000000040000795c */ /* 0x000fe20000300000 */
.L_x_18:
[----:B------:R-:W-:Y:S01]  /*1da0*/  ULEA UR6, UR5, UR14, 0x3 ;  /* 0x0000000e05067291 */ /* 0x000fe2000f8e183f */
[----:B------:R-:W-:-:S05]  /*1db0*/  IMAD.U32 R0, RZ, RZ, UR4 ;  /* 0x00000004ff007e24 */ /* 0x000fca000f8e00ff */
[----:B------:R-:W-:-:S04]  /*1dc0*/  SHF.L.U32 R0, R0, 0x1f, RZ ;  /* 0x0000001f00007819 */ /* 0x000fc800000006ff */
[----:B------:R0:W1:Y:S01]  /*1dd0*/  SYNCS.PHASECHK.TRANS64.TRYWAIT P0, [UR6], R0 ;  /* 0x00000000ff0075a7 */ /* 0x0000620008000146 */
[----:B------:R-:W-:Y:S05]  /*1de0*/  @!P1 BRA `(.L_x_19) ;  /* 0x0000000000049947 */ /* 0x000fea0003800000 */
[----:B------:R-:W-:Y:S01]  /*1df0*/  BPT.TRAP 0x1 ;  /* 0x000000040000795c */ /* 0x000fe20000300000 */
.L_x_19:
[----:B-1----:R-:W-:Y:S05]  /*1e00*/  @P0 BRA `(.L_x_20) ;  /* 0x0000000000080947 */ /* 0x002fea0003800000 */
[----:B------:R-:W1:Y:S02]  /*1e10*/  SYNCS.PHASECHK.TRANS64.TRYWAIT P0, [UR6], R0 ;  /* 0x00000000ff0075a7 */ /* 0x000e640008000146 */
[----:B-1----:R-:W-:Y:S05]  /*1e20*/  @!P0 BRA `(.L_x_21) ;  /* 0x000000e000fc8947 */ /* 0x002fea0003800000 */
.L_x_20:
[----:B------:R2:W-:Y:S01]  /*1e30*/  STL [R1+0x74], RZ ;  /* 0x000074ff01007387 */ /* 0x0005e20000100800 */
[----:B------:R-:W-:Y:S01]  /*1e40*/  UIADD3 UR6, UR14, 0x4100, URZ ;  /* 0x000041000e067890 */ /* 0x000fe2000fffe03f */
[----:B------:R-:W-:Y:S01]  /*1e50*/  WARPGROUP.ARRIVE ;  /* 0x00000000000079c5 */ /* 0x000fe20000000000 */
[----:B------:R-:W-:Y:S01]  /*1e60*/  ULDC UR7, c[0x0][0x50c] ;  /* 0x0001430000077ab9 */ /* 0x000fe20000000800 */
[----:B------:R2:W-:Y:S01]  /*1e70*/  STL [R1+0x70], RZ ;  /* 0x000070ff01007387 */ /* 0x0005e20000100800 */
[----:B------:R-:W-:Y:S01]  /*1e80*/  UISETP.NE.AND UP0, UPT, UR7, 0x1, UPT ;  /* 0x000000010700788c */ /* 0x000fe2000bf05270 */
[----:B01----:R-:W-:Y:S01]  /*1e90*/  IMAD.MOV.U32 R0, RZ, RZ, RZ ;  /* 0x000000ffff007224 */ /* 0x003fe200078e00ff */
[----:B------:R-:W-:Y:S01]  /*1ea0*/  USHF.R.U32.HI UR6, URZ, 0x4, UR6 ;  /* 0x000000043f067899 */ /* 0x000fe20008011606 */
[----:B------:R2:W-:Y:S01]  /*1eb0*/  STL [R1+0x6c], RZ ;  /* 0x00006cff01007387 */ /* 0x0005e20000100800 */
[----:B------:R-:W-:Y:S01]  /*1ec0*/  USEL UR7, URZ, 0x1, UP0 ;  /* 0x000000013f077887 */ /* 0x000fe20008000000 */
[----:B------:R-:W-:Y:S01]  /*1ed0*/  CS2R R2, SRZ ;  /* 0x0000000000027805 */ /* 0x000fe2000001ff00 */
[----:B------:R-:W-:Y:S01]  /*1ee0*/  ULOP3.LUT UR6, UR6, 0x3fff, URZ, 0xc0, !UPT ;  /* 0x00003fff06067892 */ /* 0x000fe2000f8ec03f */
[----:B------:R2:W-:Y:S01]  /*1ef0*/  STL [R1+0x68], RZ ;  /* 0x000068ff01007387 */ /* 0x0005e20000100800 */
[----:B------:R-:W-:Y:S01]  /*1f00*/  ULOP3.LUT UR8, UR15, 0x10000, URZ, 0xfc, !UPT ;  /* 0x000100000f087892 */ /* 0x000fe2000f8efc3f */
[----:B------:R-:W-:Y:S01]  /*1f10*/  CS2R R4, SRZ ;  /* 0x0000000000047805 */ /* 0x000fe2000001ff00 */
[----:B------:R-:W-:Y:S01]  /*1f20*/  ULOP3.LUT UR6, UR6, 0x10000, URZ, 0xfc, !UPT ;  /* 0x0001000006067892 */ /* 0x000fe2000f8efc3f */
[----:B------:R2:W-:Y:S01]  /*1f30*/  STL [R1+0x64], RZ ;  /* 0x000064ff01007387 */ /* 0x0005e20000100800 */
[----:B------:R-:W-:Y:S01]  /*1f40*/  ISETP.NE.AND P0, PT, RZ, UR7, PT ;  /* 0x00000007ff007c0c */ /* 0x000fe2000bf05270 */
[----:B------:R-:W-:Y:S01]  /*1f50*/  ULEA UR8, UR5, UR8, 0x8 ;  /* 0x0000000805087291 */ /* 0x000fe2000f8e403f */
[----:B------:R-:W-:Y:S01]  /*1f60*/  CS2R R6, SRZ ;  /* 0x0000000000067805 */ /* 0x000fe2000001ff00 */
[----:B------:R2:W-:Y:S01]  /*1f70*/  STL [R1+0x60], RZ ;  /* 0x000060ff01007387 */ /* 0x0005e20000100800 */
[----:B------:R-:W-:Y:S01]  /*1f80*/  ULEA UR10, UR5, UR6, 0x9 ;  /* 0x00000006050a7291 */ /* 0x000fe2000f8e483f */
[----:B------:R-:W-:Y:S01]  /*1f90*/  CS2R R8, SRZ ;  /* 0x0000000000087805 */ /* 0x000fe2000001ff00 */
[----:B------:R-:W-:Y:S01]  /*1fa0*/  UMOV UR9, 0xc0000010 ;  /* 0xc000001000097882 */ /* 0x000fe20000000000 */
[----:B------:R2:W-:Y:S01]  /*1fb0*/  STL [R1+0x5c], RZ ;  /* 0x00005cff01007387 */ /* 0x0005e20000100800 */
[----:B------:R-:W-:Y:S01]  /*1fc0*/  UMOV UR11, 0xc0000010 ;  /* 0xc0000010000b7882 */ /* 0x000fe20000000000 */
[----:B------:R-:W-:Y:S01]  /*1fd0*/  UMOV UR6, 0x1 ;  /* 0x0000000100067882 */ /* 0x000fe20000000000 */
[----:B------:R-:W-:Y:S01]  /*1fe0*/  CS2R R10, SRZ ;  /* 0x00000000000a7805 */ /* 0x000fe2000001ff00 */
[----:B------:R2:W-:Y:S01]  /*1ff0*/  STL [R1+0x58], RZ ;  /* 0x000058ff01007387 */ /* 0x0005e20000100800 */
[----:B------:R-:W-:Y:S01]  /*2000*/  CS2R R12, SRZ ;  /* 0x00000000000c7805 */ /* 0x000fe2000001ff00 */
[----:B------:R-:W-:Y:S01]  /*2010*/  QGMMA.64x256x32.F32.E5M2.E5M2 R24, gdesc[UR8], RZ, !UPT, gsb0 ;  /* 0x03e00000081879f3 */ /* 0x000fe2000c0038ff */
        /* <DEDUP_REMOVED lines=55> */
[----:B------:R-:W-:Y:S01]  /*2390*/  CS2R R224, SRZ ;  /* 0x0000000000e07805 */ /* 0x000fe2000001ff00 */
[----:B------:R-:W-:Y:S01]  /*23a0*/  IMAD.MOV.U32 R226, RZ, RZ, RZ ;  /* 0x000000ffffe27224 */ /* 0x000fe200078e00ff */
[----:B------:R2:W-:Y:S04]  /*23b0*/  STL [R1+0x1c], RZ ;  /* 0x00001cff01007387 */ /* 0x0005e80000100800 */
[----:B------:R2:W-:Y:S04]  /*23c0*/  STL [R1+0x18], RZ ;  /* 0x000018ff01007387 */ /* 0x0005e80000100800 */
[----:B------:R2:W-:Y:S04]  /*23d0*/  STL [R1+0x14], RZ ;  /* 0x000014ff01007387 */ /* 0x0005e80000100800 */
[----:B------:R2:W-:Y:S04]  /*23e0*/  STL [R1+0x10], RZ ;  /* 0x000010ff01007387 */ /* 0x0005e80000100800 */
[----:B------:R2:W-:Y:S04]  /*23f0*/  STL [R1+0xc], RZ ;  /* 0x00000cff01007387 */ /* 0x0005e80000100800 */
[----:B------:R2:W-:Y:S04]  /*2400*/  STL [R1+0x8], RZ ;  /* 0x000008ff01007387 */ /* 0x0005e80000100800 */
[----:B------:R2:W-:Y:S04]  /*2410*/  STL [R1+0x4], RZ ;  /* 0x000004ff01007387 */ /* 0x0005e80000100800 */
[----:B------:R2:W-:Y:S01]  /*2420*/  STL [R1], RZ ;  /* 0x000000ff01007387 */ /* 0x0005e20000100800 */
[----:B------:R-:W-:Y:S05]  /*2430*/  @!P0 BRA `(.L_x_22) ;  /* 0x0000000800808947 */ /* 0x000fea0003800000 */
[----:B------:R-:W-:Y:S02]  /*2440*/  WARPGROUP.DEPBAR.LE gsb0, 0x0 ;  /* 0x00008000000079c5 */ /* 0x000fe40000010000 */
[----:B------:R-:W-:-:S01]  /*2450*/  FADD R227, RZ, R122 ;  /* 0x0000007affe37221 */ /* 0x000fc20000000000 */
[----:B------:R-:W-:Y:S01]  /*2460*/  FADD R226, RZ, R24 ;  /* 0x00000018ffe27221 */ /* 0x000fe20000000000 */
[----:B------:R-:W-:-:S01]  /*2470*/  FADD R225, RZ, R25 ;  /* 0x00000019ffe17221 */ /* 0x000fc20000000000 */
[----:B------:R-:W-:Y:S01]  /*2480*/  FADD R224, RZ, R26 ;  /* 0x0000001affe07221 */ /* 0x000fe20000000000 */
[----:B------:R-:W-:-:S01]  /*2490*/  FADD R223, RZ, R27 ;  /* 0x0000001bffdf7221 */ /* 0x000fc20000000000 */
[----:B------:R0:W-:Y:S01]  /*24a0*/  STL [R1], R227 ;  /* 0x000000e301007387 */ /* 0x0001e20000100800 */
[----:B------:R-:W-:-:S01]  /*24b0*/  FADD R222, RZ, R28 ;  /* 0x0000001cffde7221 */ /* 0x000fc20000000000 */
[----:B------:R-:W-:Y:S01]  /*24c0*/  FADD R221, RZ, R29 ;  /* 0x0000001dffdd7221 */ /* 0x000fe20000000000 */
[----:B------:R-:W-:-:S01]  /*24d0*/  FADD R220, RZ, R30 ;  /* 0x0000001effdc7221 */ /* 0x000fc20000000000 */
[----:B------:R-:W-:Y:S01]  /*24e0*/  FADD R219, RZ, R31 ;  /* 0x0000001fffdb7221 */ /* 0x000fe20000000000 */
[----:B------:R-:W-:-:S01]  /*24f0*/  FADD R218, RZ, R32 ;  /* 0x00000020ffda7221 */ /* 0x000fc20000000000 */
[----:B------:R-:W-:Y:S01]  /*2500*/  FADD R217, RZ, R33 ;  /* 0x00000021ffd97221 */ /* 0x000fe20000000000 */
[----:B------:R-:W-:-:S01]  /*2510*/  FADD R216, RZ, R34 ;  /* 0x00000022ffd87221 */ /* 0x000fc20000000000 */
[----:B------:R-:W-:Y:S01]  /*2520*/  FADD R215, RZ, R35 ;  /* 0x00000023ffd77221 */ /* 0x000fe20000000000 */
[----:B------:R-:W-:-:S01]  /*2530*/  FADD R214, RZ, R36 ;  /* 0x00000024ffd67221 */ /* 0x000fc20000000000 */
[----:B0-----:R-:W-:Y:S01]  /*2540*/  FADD R227, RZ, R123 ;  /* 0x0000007bffe37221 */ /* 0x001fe20000000000 */
[----:B------:R-:W-:-:S01]  /*2550*/  FADD R213, RZ, R37 ;  /* 0x00000025ffd57221 */ /* 0x000fc20000000000 */
[----:B------:R-:W-:Y:S01]  /*2560*/  FADD R212, RZ, R38 ;  /* 0x00000026ffd47221 */ /* 0x000fe20000000000 */
[----:B------:R-:W-:-:S01]  /*2570*/  FADD R211, RZ, R39 ;  /* 0x00000027ffd37221 */ /* 0x000fc20000000000 */
[----:B------:R-:W-:Y:S01]  /*2580*/  FADD R210, RZ, R40 ;  /* 0x00000028ffd27221 */ /* 0x000fe20000000000 */
[----:B------:R0:W-:Y:S01]  /*2590*/  STL [R1+0x4], R227 ;  /* 0x000004e301007387 */ /* 0x0001e20000100800 */
        /* <DEDUP_REMOVED lines=93> */
[----:B------:R-:W-:Y:S01]  /*2b70*/  UMOV UR6, URZ ;  /* 0x0000003f00067c82 */ /* 0x000fe20008000000 */
[----:B0-----:R-:W-:-:S05]  /*2b80*/  FADD R227, RZ, R130 ;  /* 0x00000082ffe37221 */ /* 0x001fca0000000000 */
[----:B------:R0:W-:Y:S02]  /*2b90*/  STL [R1+0x20], R227 ;  /* 0x000020e301007387 */ /* 0x0001e40000100800 */
        /* <DEDUP_REMOVED lines=42> */
.L_x_22:
[----:B------:R-:W-:-:S04]  /*2e40*/  UIADD3 UR16, UR5, 0x1, URZ ;  /* 0x0000000105107890 */ /* 0x000fc8000fffe03f */
[----:B------:R-:W-:-:S04]  /*2e50*/  UISETP.NE.AND UP0, UPT, UR16, 0x4, UPT ;  /* 0x000000041000788c */ /* 0x000fc8000bf05270 */
[----:B------:R-:W-:Y:S02]  /*2e60*/  USEL UR8, URZ, 0x1, UP0 ;  /* 0x000000013f087887 */ /* 0x000fe40008000000 */
[----:B------:R-:W-:Y:S02]  /*2e70*/  USEL UR16, UR16, URZ, UP0 ;  /* 0x0000003f10107287 */ /* 0x000fe40008000000 */
[----:B------:R-:W-:-:S06]  /*2e80*/  ULOP3.LUT UR8, UR4, UR8, URZ, 0x3c, !UPT ;  /* 0x0000000804087292 */ /* 0x000fcc000f8e3c3f */
[----:B0-----:R-:W-:Y:S01]  /*2e90*/  IMAD.U32 R227, RZ, RZ, UR8 ;  /* 0x00000008ffe37e24 */ /* 0x001fe2000f8e00ff */
[----:B------:R-:W-:-:S06]  /*2ea0*/  UMOV UR8, 0x1 ;  /* 0x0000000100087882 */ /* 0x000fcc0000000000 */
.L_x_17:
[----:B------:R-:W-:-:S04]  /*2eb0*/  UISETP.LT.AND UP0, UPT, UR12, 0x1, UPT ;  /* 0x000000010c00788c */ /* 0x000fc8000bf01270 */
[----:B------:R-:W-:-:S04]  /*2ec0*/  USEL UR9, UR12, 0x1, UP0 ;  /* 0x000000010c097887 */ /* 0x000fc80008000000 */
[----:B------:R-:W-:-:S04]  /*2ed0*/  UIADD3 UR9, UR12, -UR9, URZ ;  /* 0x800000090c097290 */ /* 0x000fc8000fffe03f */
[----:B------:R-:W-:-:S06]  /*2ee0*/  UISETP.GE.AND UP0, UPT, UR9, 0x1, UPT ;  /* 0x000000010900788c */ /* 0x000fcc000bf06270 */
[----:B------:R-:W-:-:S13]  /*2ef0*/  PLOP3.LUT P0, PT, PT, PT, UP0, 0x80, 0x0 ;  /* 0x000000000000781c */ /* 0x000fda0003f0f008 */
[----:B------:R-:W-:Y:S05]  /*2f00*/  @!P0 BRA `(.L_x_23) ;  /* 0x0000001000908947 */ /* 0x000fea0003800000 */
[----:B------:R-:W-:Y:S01]  /*2f10*/  IMAD.U32 R228, RZ, RZ, UR9 ;  /* 0x00000009ffe47e24 */ /* 0x000fe2000f8e00ff */
[----:B------:R-:W-:Y:S01]  /*2f20*/  UMOV UR17, UR5 ;  /* 0x0000000500117c82 */ /* 0x000fe20008000000 */
[----:B------:R-:W-:-:S05]  /*2f30*/  ULDC UR24, c[0x0][0x50c] ;  /* 0x0001430000187ab9 */ /* 0x000fca0000000800 */
.L_x_31:
[----:B------:R-:W-:-:S06]  /*2f40*/  UISETP.NE.AND UP0, UPT, UR22, 0x3, UPT ;  /* 0x000000031600788c */ /* 0x000fcc000bf05270 */
[----:B------:R-:W-:-:S13]  /*2f50*/  PLOP3.LUT P1, PT, PT, PT, UP0, 0x80, 0x0 ;  /* 0x000000000000781c */ /* 0x000fda0003f2f008 */
[----:B-1---5:R-:W-:Y:S05]  /*2f60*/  @!P1 BRA `(.L_x_24) ;  /* 0x0000000000049947 */ /* 0x022fea0003800000 */
[----:B------:R-:W-:Y:S01]  /*2f70*/  BPT.TRAP 0x1 ;  /* 0x000000040000795c */ /* 0x000fe20000300000 */
.L_x_24:
[----:B------:R-:W0:Y:S01]  /*2f80*/  S2UR UR9, SR_CgaCtaId ;  /* 0x00000000000979c3 */ /* 0x000e220000008800 */
[----:B------:R-:W-:Y:S01]  /*2f90*/  UMOV UR14, 0x400 ;  /* 0x00000400000e7882 */ /* 0x000fe20000000000 */
[----:B------:R-:W-:Y:S01]  /*2fa0*/  SHF.L.U32 R229, R227, 0x1f, RZ ;  /* 0x0000001fe3e57819 */ /* 0x000fe200000006ff */
[----:B0-----:R-:W-:-:S04]  /*2fb0*/  ULEA UR14, UR9, UR14, 0x18 ;  /* 0x0000000e090e7291 */ /* 0x001fc8000f8ec03f */
[----:B------:R-:W-:-:S09]  /*2fc0*/  ULEA UR9, UR16, UR14, 0x3 ;  /* 0x0000000e10097291 */ /* 0x000fd2000f8e183f */
[----:B------:R0:W1:Y:S01]  /*2fd0*/  SYNCS.PHASECHK.TRANS64.TRYWAIT P0, [UR9], R229 ;  /* 0x000000e5ff0075a7 */ /* 0x0000620008000149 */
[----:B------:R-:W-:Y:S05]  /*2fe0*/  @!P1 BRA `(.L_x_25) ;  /* 0x0000000000049947 */ /* 0x000fea0003800000 */
[----:B------:R-:W-:Y:S01]  /*2ff0*/  BPT.TRAP 0x1 ;  /* 0x000000040000795c */ /* 0x000fe20000300000 */
.L_x_25:
[----:B-1----:R-:W-:Y:S05]  /*3000*/  @P0 BRA `(.L_x_26) ;  /* 0x0000000000080947 */ /* 0x002fea0003800000 */
[----:B------:R-:W1:Y:S02]  /*3010*/  SYNCS.PHASECHK.TRANS64.TRYWAIT P0, [UR9], R229 ;  /* 0x000000e5ff0075a7 */ /* 0x000e640008000149 */
[----:B-1----:R-:W-:Y:S05]  /*3020*/  @!P0 BRA `(.L_x_27) ;  /* 0x000000d000948947 */ /* 0x002fea0003800000 */
.L_x_26:
[----:B------:R-:W-:Y:S01]  /*3030*/  UIADD3 UR9, UR14, 0x4100, URZ ;  /* 0x000041000e097890 */ /* 0x000fe2000fffe03f */
[----:B------:R-:W-:Y:S01]  /*3040*/  WARPGROUP.ARRIVE ;  /* 0x00000000000079c5 */ /* 0x000fe20000000000 */
[----:B------:R-:W-:Y:S02]  /*3050*/  UISETP.NE.AND UP0, UPT, UR7, URZ, UPT ;  /* 0x0000003f0700728c */ /* 0x000fe4000bf05270 */
[----:B------:R-:W-:Y:S02]  /*3060*/  USHF.R.U32.HI UR9, URZ, 0x4, UR9 ;  /* 0x000000043f097899 */ /* 0x000fe40008011609 */
[----:B------:R-:W-:Y:S02]  /*3070*/  USEL UR8, UR8, URZ, !UP0 ;  /* 0x0000003f08087287 */ /* 0x000fe4000c000000 */
[----:B------:R-:W-:Y:S02]  /*3080*/  ULOP3.LUT UR9, UR9, 0x3fff, URZ, 0xc0, !UPT ;  /* 0x00003fff09097892 */ /* 0x000fe4000f8ec03f */
[----:B------:R-:W-:-:S02]  /*3090*/  ULOP3.LUT UR7, UR15, 0x10000, URZ, 0xfc, !UPT ;  /* 0x000100000f077892 */ /* 0x000fc4000f8efc3f */
[----:B------:R-:W-:Y:S02]  /*30a0*/  ULOP3.LUT UR9, UR9, 0x10000, URZ, 0xfc, !UPT ;  /* 0x0001000009097892 */ /* 0x000fe4000f8efc3f */
[----:B------:R-:W-:Y:S02]  /*30b0*/  UISETP.NE.U32.AND UP0, UPT, UR8, URZ, UPT ;  /* 0x0000003f0800728c */ /* 0x000fe4000bf05070 */
[----:B------:R-:W-:Y:S02]  /*30c0*/  ULEA UR8, UR16, UR7, 0x8 ;  /* 0x0000000710087291 */ /* 0x000fe4000f8e403f */
[----:B------:R-:W-:Y:S01]  /*30d0*/  ULEA UR10, UR16, UR9, 0x9 ;  /* 0x00000009100a7291 */ /* 0x000fe2000f8e483f */
[----:B------:R-:W-:Y:S02]  /*30e0*/  UMOV UR11, 0xc0000010 ;  /* 0xc0000010000b7882 */ /* 0x000fe40000000000 */
[----:B------:R-:W-:Y:S01]  /*30f0*/  UMOV UR9, 0xc0000010 ;  /* 0xc000001000097882 */ /* 0x000fe20000000000 */
[----:B------:R-:W-:-:S05]  /*3100*/  UIADD3 UR6, UR6, 0x1, URZ ;  /* 0x0000000106067890 */ /* 0x000fca000fffe03f */
[----:B------:R-:W-:Y:S01]  /*3110*/  QGMMA.64x256x32.F32.E5M2.E5M2 R24, gdesc[UR8], R24, UP0, gsb0 ;  /* 0x03e00000081879f3 */ /* 0x000fe2000b803818 */
[----:B------:R-:W-:-:S04]  /*3120*/  UISETP.NE.AND UP0, UPT, UR6, UR24, UPT ;  /* 0x000000180600728c */ /* 0x000fc8000bf05270 */
[----:B------:R-:W-:-:S06]  /*3130*/  USEL UR7, URZ, 0x1, UP0 ;  /* 0x000000013f077887 */ /* 0x000fcc0008000000 */
[----:B------:R-:W-:Y:S01]  /*3140*/  ISETP.NE.AND P0, PT, RZ, UR7, PT ;  /* 0x00000007ff007c0c */ /* 0x000fe2000bf05270 */
[----:B------:R-:W-:-:S12]  /*3150*/  WARPGROUP.DEPBAR.LE gsb0, 0x1 ;  /* 0x00008000000079c5 */ /* 0x000fd80000010100 */
[----:B------:R-:W-:Y:S05]  /*3160*/  @!P0 BRA `(.L_x_28) ;  /* 0x0000000c00808947 */ /* 0x000fea0003800000 */
[----:B------:R-:W-:Y:S02]  /*3170*/  WARPGROUP.DEPBAR.LE gsb0, 0x0 ;  /* 0x00008000000079c5 */ /* 0x000fe40000010000 */
[----:B------:R-:W-:-:S01]  /*3180*/  FADD R226, R24, R226 ;  /* 0x000000e218e27221 */ /* 0x000fc20000000000 */
[----:B------:R-:W-:Y:S01]  /*3190*/  FADD R225, R25, R225 ;  /* 0x000000e119e17221 */ /* 0x000fe20000000000 */
[----:B------:R1:W-:Y:S01]  /*31a0*/  STL [R1+0x90], R227 ;  /* 0x000090e301007387 */ /* 0x0003e20000100800 */
[----:B------:R-:W-:-:S01]  /*31b0*/  FADD R224, R26, R224 ;  /* 0x000000e01ae07221 */ /* 0x000fc20000000000 */
[----:B------:R-:W-:Y:S01]  /*31c0*/  FADD R223, R27, R223 ;  /* 0x000000df1bdf7221 */ /* 0x000fe20000000000 */
[----:B------:R-:W-:-:S01]  /*31d0*/  FADD R222, R28, R222 ;  /* 0x000000de1cde7221 */ /* 0x000fc20000000000 */
[----:B------:R-:W-:Y:S01]  /*31e0*/  FADD R221, R29, R221 ;  /* 0x000000dd1ddd7221 */ /* 0x000fe20000000000 */
[----:B-1----:R-:W3:Y:S04]  /*31f0*/  LDL.LU R227, [R1+0x30] ;  /* 0x0000300001e37983 */ /* 0x002ee80000300800 */
[----:B------:R1:W-:Y:S01]  /*3200*/  STL [R1+0x94], R226 ;  /* 0x000094e201007387 */ /* 0x0003e20000100800 */
[----:B------:R-:W-:-:S01]  /*3210*/  FADD R220, R30, R220 ;  /* 0x000000dc1edc7221 */ /* 0x000fc20000000000 */
[----:B------:R-:W-:-:S02]  /*3220*/  FADD R219, R31, R219 ;  /* 0x000000db1fdb7221 */ /* 0x000fc40000000000 */
[----:B-1----:R-:W4:Y:S04]  /*3230*/  LDL.LU R226, [R1+0x2c] ;  /* 0x00002c0001e27983 */ /* 0x002f280000300800 */
[----:B------:R1:W-:Y:S01]  /*3240*/  STL [R1+0x98], R225 ;  /* 0x000098e101007387 */ /* 0x0003e20000100800 */
[----:B------:R-:W-:-:S03]  /*3250*/  FADD R218, R32, R218 ;  /* 0x000000da20da7221 */ /* 0x000fc60000000000 */
[----:B-1----:R-:W2:Y:S04]  /*3260*/  LDL.LU R225, [R1+0x28] ;  /* 0x0000280001e17983 */ /* 0x002ea80000300800 */
        /* <DEDUP_REMOVED lines=9> */
[----:B------:R1:W-:Y:S04]  /*3300*/  STL [R1+0xa8], R221 ;  /* 0x0000a8dd01007387 */ /* 0x0003e80000100800 */
        /* <DEDUP_REMOVED lines=12> */
[----:B-1----:R-:W2:Y:S01]  /*33d0*/  LDL.LU R215, [R1] ;  /* 0x0000000001d77983 */ /* 0x002ea20000300800 */
[----:B------:R-:W-:-:S01]  /*33e0*/  FADD R214, R36, R214 ;  /* 0x000000d624d67221 */ /* 0x000fc20000000000 */
[----:B------:R-:W-:Y:S01]  /*33f0*/  FADD R213, R37, R213 ;  /* 0x000000d525d57221 */ /* 0x000fe20000000000 */
[----:B------:R-:W-:-:S01]  /*3400*/  FADD R212, R38, R212 ;  /* 0x000000d426d47221 */ /* 0x000fc20000000000 */
[----:B------:R-:W-:Y:S01]  /*3410*/  FADD R211, R39, R211 ;  /* 0x000000d327d37221 */ /* 0x000fe20000000000 */
[----:B------:R-:W-:-:S01]  /*3420*/  FADD R210, R40, R210 ;  /* 0x000000d228d27221 */ /* 0x000fc20000000000 */
[----:B------:R-:W-:Y:S01]  /*3430*/  STL [R1+0xc4], R214 ;  /* 0x0000c4d601007387 */ /* 0x000fe20000100800 */
        /* <DEDUP_REMOVED lines=11> */
[----:B------:R1:W-:Y:S01]  /*34f0*/  STL [R1+0xd0], R211 ;  /* 0x0000d0d301007387 */ /* 0x0003e20000100800 */
[----:B------:R-:W-:-:S01]  /*3500*/  FADD R200, R50, R200 ;  /* 0x000000c832c87221 */ /* 0x000fc20000000000 */
[----:B------:R-:W-:Y:S01]  /*3510*/  FADD R199, R51, R199 ;  /* 0x000000c733c77221 */ /* 0x000fe20000000000 */
        /* <DEDUP_REMOVED lines=69> */
[----:B-----5:R-:W-:Y:S01]  /*3970*/  FADD R0, R121, R0 ;  /* 0x0000000079007221 */ /* 0x020fe20000000000 */
[----:B---3--:R-:W-:-:S01]  /*3980*/  FADD R227, R134, R227 ;  /* 0x000000e386e37221 */ /* 0x008fc20000000000 */
[----:B----4-:R-:W-:Y:S01]  /*3990*/  FADD R226, R133, R226 ;  /* 0x000000e285e27221 */ /* 0x010fe20000000000 */
[----:B--2---:R-:W-:-:S01]  /*39a0*/  FADD R225, R132, R225 ;  /* 0x000000e184e17221 */ /* 0x004fc20000000000 */
        /* <DEDUP_REMOVED lines=9> */
[----:B------:R-:W-:-:S05]  /*3a40*/  FADD R215, R122, R215 ;  /* 0x000000d77ad77221 */ /* 0x000fca0000000000 */
[----:B------:R2:W-:Y:S04]  /*3a50*/  STL [R1], R215 ;  /* 0x000000d701007387 */ /* 0x0005e80000100800 */
[----:B------:R3:W-:Y:S04]  /*3a60*/  STL [R1+0x4], R216 ;  /* 0x000004d801007387 */ /* 0x0007e80000100800 */
        /* <DEDUP_REMOVED lines=8> */
[----:B-1----:R-:W4:Y:S04]  /*3af0*/  LDL.LU R211, [R1+0x34] ;  /* 0x0000340001d37983 */ /* 0x002f280000300800 */
[----:B------:R1:W-:Y:S04]  /*3b00*/  STL [R1+0x28], R225 ;  /* 0x000028e101007387 */ /* 0x0003e80000100800 */
[----:B------:R-:W4:Y:S04]  /*3b10*/  LDL.LU R212, [R1+0x38] ;  /* 0x0000380001d47983 */ /* 0x000f280000300800 */
[----:B------:R1:W-:Y:S04]  /*3b20*/  STL [R1+0x2c], R226 ;  /* 0x00002ce201007387 */ /* 0x0003e80000100800 */
[----:B------:R-:W4:Y:S04]  /*3b30*/  LDL.LU R213, [R1+0x3c] ;  /* 0x00003c0001d57983 */ /* 0x000f280000300800 */
[----:B------:R1:W-:Y:S04]  /*3b40*/  STL [R1+0x30], R227 ;  /* 0x000030e301007387 */ /* 0x0003e80000100800 */
[----:B------:R-:W4:Y:S04]  /*3b50*/  LDL.LU R214, [R1+0x40] ;  /* 0x0000400001d67983 */ /* 0x000f280000300800 */
[----:B--2---:R-:W2:Y:S04]  /*3b60*/  LDL.LU R215, [R1+0x44] ;  /* 0x0000440001d77983 */ /* 0x004ea80000300800 */
[----:B---3--:R-:W3:Y:S04]  /*3b70*/  LDL.LU R216, [R1+0x48] ;  /* 0x0000480001d87983 */ /* 0x008ee80000300800 */
[----:B----4-:R-:W4:Y:S04]  /*3b80*/  LDL.LU R217, [R1+0x4c] ;  /* 0x00004c0001d97983 */ /* 0x010f280000300800 */
[----:B0-----:R-:W4:Y:S04]  /*3b90*/  LDL.LU R218, [R1+0x50] ;  /* 0x0000500001da7983 */ /* 0x001f280000300800 */
[----:B------:R-:W4:Y:S04]  /*3ba0*/  LDL.LU R219, [R1+0x54] ;  /* 0x0000540001db7983 */ /* 0x000f280000300800 */
[----:B------:R-:W4:Y:S04]  /*3bb0*/  LDL.LU R220, [R1+0x58] ;  /* 0x0000580001dc7983 */ /* 0x000f280000300800 */
[----:B------:R-:W4:Y:S04]  /*3bc0*/  LDL.LU R221, [R1+0x5c] ;  /* 0x00005c0001dd7983 */ /* 0x000f280000300800 */
[----:B------:R-:W4:Y:S04]  /*3bd0*/  LDL.LU R222, [R1+0x60] ;  /* 0x0000600001de7983 */ /* 0x000f280000300800 */
[----:B------:R-:W4:Y:S04]  /*3be0*/  LDL.LU R223, [R1+0x64] ;  /* 0x0000640001df7983 */ /* 0x000f280000300800 */
[----:B------:R-:W4:Y:S04]  /*3bf0*/  LDL.LU R224, [R1+0x68] ;  /* 0x0000680001e07983 */ /* 0x000f280000300800 */
[----:B-1----:R-:W4:Y:S04]  /*3c00*/  LDL.LU R225, [R1+0x6c] ;  /* 0x00006c0001e17983 */ /* 0x002f280000300800 */
[----:B------:R-:W4:Y:S04]  /*3c10*/  LDL.LU R226, [R1+0x70] ;  /* 0x0000700001e27983 */ /* 0x000f280000300800 */
[----:B------:R-:W4:Y:S01]  /*3c20*/  LDL.LU R227, [R1+0x74] ;  /* 0x0000740001e37983 */ /* 0x000f220000300800 */
[----:B------:R-:W-:-:S05]  /*3c30*/  FADD R211, R135, R211 ;  /* 0x000000d387d37221 */ /* 0x000fca0000000000 */
[----:B------:R0:W-:Y:S01]  /*3c40*/  STL [R1+0x34], R211 ;  /* 0x000034d301007387 */ /* 0x0001e20000100800 */
[----:B------:R-:W-:-:S03]  /*3c50*/  FADD R212, R136, R212 ;  /* 0x000000d488d47221 */ /* 0x000fc60000000000 */
[----:B0-----:R1:W5:Y:S01]  /*3c60*/  LDL.LU R211, [R1+0xd0] ;  /* 0x0000d00001d37983 */ /* 0x0013620000300800 */
[----:B------:R-:W-:-:S03]  /*3c70*/  FADD R213, R137, R213 ;  /* 0x000000d589d57221 */ /* 0x000fc60000000000 */
[----:B------:R0:W-:Y:S01]  /*3c80*/  STL [R1+0x38], R212 ;  /* 0x000038d401007387 */ /* 0x0001e20000100800 */
[----:B------:R-:W-:-:S01]  /*3c90*/  FADD R214, R138, R214 ;  /* 0x000000d68ad67221 */ /* 0x000fc20000000000 */
[----:B--2---:R-:W-:Y:S02]  /*3ca0*/  FADD R215, R139, R215 ;  /* 0x000000d78bd77221 */ /* 0x004fe40000000000 */
[----:B0-----:R1:W5:Y:S01]  /*3cb0*/  LDL.LU R212, [R1+0xcc] ;  /* 0x0000cc0001d47983 */ /* 0x0013620000300800 */
[----:B---3--:R-:W-:-:S03]  /*3cc0*/  FADD R216, R140, R216 ;  /* 0x000000d88cd87221 */ /* 0x008fc60000000000 */
[----:B------:R0:W-:Y:S01]  /*3cd0*/  STL [R1+0x3c], R213 ;  /* 0x00003cd501007387 */ /* 0x0001e20000100800 */
[----:B----4-:R-:W-:-:S03]  /*3ce0*/  FADD R217, R141, R217 ;  /* 0x000000d98dd97221 */ /* 0x010fc60000000000 */
[----:B0-----:R1:W5:Y:S01]  /*3cf0*/  LDL.LU R213, [R1+0xc8] ;  /* 0x0000c80001d57983 */ /* 0x0013620000300800 */
[----:B------:R-:W-:-:S03]  /*3d00*/  FADD R218, R142, R218 ;  /* 0x000000da8eda7221 */ /* 0x000fc60000000000 */
[----:B------:R0:W-:Y:S01]  /*3d10*/  STL [R1+0x40], R214 ;  /* 0x000040d601007387 */ /* 0x0001e20000100800 */
[----:B------:R-:W-:-:S01]  /*3d20*/  FADD R219, R143, R219 ;  /* 0x000000db8fdb7221 */ /* 0x000fc20000000000 */
[----:B------:R-:W-:Y:S02]  /*3d30*/  FADD R220, R144, R220 ;  /* 0x000000dc90dc7221 */ /* 0x000fe40000000000 */
[----:B0-----:R1:W5:Y:S04]  /*3d40*/  LDL.LU R214, [R1+0xc4] ;  /* 0x0000c40001d67983 */ /* 0x0013680000300800 */
[----:B------:R0:W-:Y:S01]  /*3d50*/  STL [R1+0x44], R215 ;  /* 0x000044d701007387 */ /* 0x0001e20000100800 */
[----:B------:R-:W-:-:S01]  /*3d60*/  FADD R221, R145, R221 ;  /* 0x000000dd91dd7221 */ /* 0x000fc20000000000 */
[----:B------:R-:W-:-:S02]  /*3d70*/  FADD R222, R146, R222 ;  /* 0x000000de92de7221 */ /* 0x000fc40000000000 */
[----:B0-----:R1:W5:Y:S04]  /*3d80*/  LDL.LU R215, [R1+0xc0] ;  /* 0x0000c00001d77983 */ /* 0x0013680000300800 */
[----:B------:R0:W-:Y:S01]  /*3d90*/  STL [R1+0x48], R216 ;  /* 0x000048d801007387 */ /* 0x0001e20000100800 */
[----:B------:R-:W-:-:S03]  /*3da0*/  FADD R223, R147, R223 ;  /* 0x000000df93df7221 */ /* 0x000fc60000000000 */
        /* <DEDUP_REMOVED lines=13> */
[----:B------:R0:W-:Y:S04]  /*3e80*/  STL [R1+0x5c], R221 ;  /* 0x00005cdd01007387 */ /* 0x0001e80000100800 */
        /* <DEDUP_REMOVED lines=12> */
[----:B0-----:R1:W5:Y:S01]  /*3f50*/  LDL.LU R227, [R1+0x90] ;  /* 0x0000900001e37983 */ /* 0x0013620000300800 */
[----:B------:R-:W-:-:S05]  /*3f60*/  UMOV UR6, URZ ;  /* 0x0000003f00067c82 */ /* 0x000fca0008000000 */
.L_x_28:
[----:B------:R-:W-:Y:S05]  /*3f70*/  @!P1 BRA `(.L_x_29) ;  /* 0x0000000000049947 */ /* 0x000fea0003800000 */
[----:B------:R-:W-:Y:S01]  /*3f80*/  BPT.TRAP 0x1 ;  /* 0x000000040000795c */ /* 0x000fe20000300000 */
.L_x_29:
[----:B------:R3:W-:Y:S04]  /*3f90*/  STL [R1+0x94], R2 ;  /* 0x0000940201007387 */ /* 0x0007e80000100800 */
[----:B---3--:R-:W3:Y:S04]  /*3fa0*/  LDL R2, [R1+0x78] ;  /* 0x0000780001027983 */ /* 0x008ee80000100800 */
[----:B-----5:R4:W-:Y:S04]  /*3fb0*/  STL [R1+0x90], R0 ;  /* 0x0000900001007387 */ /* 0x0209e80000100800 */
[----:B----4-:R-:W4:Y:S01]  /*3fc0*/  LDL R0, [R1+0x7c] ;  /* 0x00007c0001007983 */ /* 0x010f220000100800 */
[----:B0-----:R-:W-:Y:S01]  /*3fd0*/  IMAD.U32 R229, RZ, RZ, UR17 ;  /* 0x00000011ffe57e24 */ /* 0x001fe2000f8e00ff */
[----:B---3--:R-:W-:-:S02]  /*3fe0*/  ISETP.NE.AND P0, PT, R2, RZ, PT ;  /* 0x000000ff0200720c */ /* 0x008fc40003f05270 */
[----:B------:R0:W5:Y:S11]  /*3ff0*/  LDL.LU R2, [R1+0x94] ;  /* 0x0000940001027983 */ /* 0x0001760000300800 */
[----:B------:R-:W-:-:S05]  /*4000*/  @P0 LEA R229, R229, UR14, 0x3 ;  /* 0x0000000ee5e50c11 */ /* 0x000fca000f8e18ff */
[----:B------:R-:W-:-:S05]  /*4010*/  @P0 VIADD R229, R229, 0x20 ;  /* 0x00000020e5e50836 */ /* 0x000fca0000000000 */
[----:B----4-:R-:W-:Y:S02]  /*4020*/  @P0 PRMT R229, R0, 0x654, R229 ;  /* 0x0000065400e50816 */ /* 0x010fe400000000e5 */
[----:B------:R0:W5:Y:S01]  /*4030*/  LDL.LU R0, [R1+0x90] ;  /* 0x0000900001007983 */ /* 0x0001620000300800 */
[----:B------:R-:W-:Y:S01]  /*4040*/  UISETP.GT.U32.AND UP0, UPT, UR13, 0x1, UPT ;  /* 0x000000010d00788c */ /* 0x000fe2000bf04070 */
[----:B------:R0:W-:Y:S05]  /*4050*/  @P0 SYNCS.ARRIVE.TRANS64.RED.A1T0 RZ, [R229+URZ], RZ ;  /* 0x000000ffe5ff09a7 */ /* 0x0001ea000810043f */
[----:B------:R-:W-:-:S13]  /*4060*/  PLOP3.LUT P0, PT, PT, PT, UP0, 0x80, 0x0 ;  /* 0x000000000000781c */ /* 0x000fda0003f0f008 */
[----:B0-----:R-:W-:Y:S05]  /*4070*/  @P0 BRA `(.L_x_30) ;  /* 0x0000000000040947 */ /* 0x001fea0003800000 */
[----:B------:R-:W-:Y:S01]  /*4080*/  BPT.TRAP 0x1 ;  /* 0x000000040000795c */ /* 0x000fe20000300000 */
.L_x_30:
[----:B------:R-:W-:Y:S01]  /*4090*/  UIADD3 UR16, UR16, 0x1, URZ ;  /* 0x0000000110107890 */ /* 0x000fe2000fffe03f */
[C---:B------:R-:W-:Y:S01]  /*40a0*/  ISETP.GT.AND P0, PT, R228.reuse, 0x1, PT ;  /* 0x00000001e400780c */ /* 0x040fe20003f04270 */
[----:B------:R-:W-:Y:S01]  /*40b0*/  UIADD3 UR17, UR17, 0x1, URZ ;  /* 0x0000000111117890 */ /* 0x000fe2000fffe03f */
[----:B------:R-:W-:Y:S01]  /*40c0*/  VIADD R228, R228, 0xffffffff ;  /* 0xffffffffe4e47836 */ /* 0x000fe20000000000 */
[----:B------:R-:W-:Y:S02]  /*40d0*/  UISETP.NE.AND UP0, UPT, UR16, 0x4, UPT ;  /* 0x000000041000788c */ /* 0x000fe4000bf05270 */
[----:B------:R-:W-:Y:S02]  /*40e0*/  UISETP.NE.AND UP1, UPT, UR17, 0x4, UPT ;  /* 0x000000041100788c */ /* 0x000fe4000bf25270 */
[----:B------:R-:W-:Y:S02]  /*40f0*/  USEL UR8, URZ, 0x1, UP0 ;  /* 0x000000013f087887 */ /* 0x000fe40008000000 */
[----:B------:R-:W-:-:S02]  /*4100*/  USEL UR16, UR16, URZ, UP0 ;  /* 0x0000003f10107287 */ /* 0x000fc40008000000 */
[----:B------:R-:W-:Y:S02]  /*4110*/  USEL UR17, UR17, URZ, UP1 ;  /* 0x0000003f11117287 */ /* 0x000fe40008800000 */
[----:B------:R-:W-:Y:S01]  /*4120*/  LOP3.LUT R227, R227, UR8, RZ, 0x3c, !PT ;  /* 0x00000008e3e37c12 */ /* 0x000fe2000f8e3cff */
[----:B------:R-:W-:Y:S01]  /*4130*/  UMOV UR8, 0x1 ;  /* 0x0000000100087882 */ /* 0x000fe20000000000 */
[----:B------:R-:W-:Y:S08]  /*4140*/  @P0 BRA `(.L_x_31) ;  /* 0xffffffec007c0947 */ /* 0x000ff0000383ffff */
.L_x_23:
[----:B------:R-:W-:-:S04]  /*4150*/  UISETP.NE.AND UP0, UPT, UR6, URZ, UPT ;  /* 0x0000003f0600728c */ /* 0x000fc8000bf05270 */
[----:B------:R-:W-:-:S06]  /*4160*/  USEL UR6, URZ, 0x1, !UP0 ;  /* 0x000000013f067887 */ /* 0x000fcc000c000000 */
[----:B------:R-:W-:-:S13]  /*4170*/  ISETP.NE.AND P0, PT, RZ, UR6, PT ;  /* 0x00000006ff007c0c */ /* 0x000fda000bf05270 */
[----:B------:R-:W-:Y:S05]  /*4180*/  @!P0 BRA `(.L_x_32) ;  /* 0x0000000c00dc8947 */ /* 0x000fea0003800000 */
[----:B------:R-:W3:Y:S04]  /*4190*/  LDL.LU R227, [R1+0x74] ;  /* 0x0000740001e37983 */ /* 0x000ee80000300800 */
[----:B---3--:R0:W-:Y:S04]  /*41a0*/  STL [R1+0x90], R227 ;  /* 0x000090e301007387 */ /* 0x0081e80000100800 */
[----:B0-----:R-:W3:Y:S04]  /*41b0*/  LDL.LU R227, [R1+0x70] ;  /* 0x0000700001e37983 */ /* 0x001ee80000300800 */
        /* <DEDUP_REMOVED lines=55> */
[----:B0-----:R-:W3:Y:S01]  /*4530*/  LDL.LU R227, [R1] ;  /* 0x0000000001e37983 */ /* 0x001ee20000300800 */
[----:B------:R-:W-:-:S02]  /*4540*/  WARPGROUP.DEPBAR.LE gsb0, 0x0 ;  /* 0x00008000000079c5 */ /* 0x000fc40000010000 */
[----:B------:R-:W-:Y:S01]  /*4550*/  FADD R226, R24, R226 ;  /* 0x000000e218e27221 */ /* 0x000fe20000000000 */
        /* <DEDUP_REMOVED lines=95> */
[----:B-----5:R-:W-:Y:S01]  /*4b50*/  FADD R2, R120, R2 ;  /* 0x0000000278027221 */ /* 0x020fe20000000000 */
[----:B------:R-:W-:Y:S01]  /*4b60*/  FADD R0, R121, R0 ;  /* 0x0000000079007221 */ /* 0x000fe20000000000 */
[----:B---3--:R-:W-:-:S05]  /*4b70*/  FADD R227, R122, R227 ;  /* 0x000000e37ae37221 */ /* 0x008fca0000000000 */
[----:B------:R0:W-:Y:S04]  /*4b80*/  STL [R1], R227 ;  /* 0x000000e301007387 */ /* 0x0001e80000100800 */
[----:B0-----:R-:W3:Y:S02]  /*4b90*/  LDL.LU R227, [R1+0x100] ;  /* 0x0001000001e37983 */ /* 0x001ee40000300800 */
[----:B---3--:R-:W-:-:S05]  /*4ba0*/  FADD R227, R123, R227 ;  /* 0x000000e37be37221 */ /* 0x008fca0000000000 */
[----:B------:R0:W-:Y:S04]  /*4bb0*/  STL [R1+0x4], R227 ;  /* 0x000004e301007387 */ /* 0x0001e80000100800 */
        /* <DEDUP_REMOVED lines=83> */
[----:B------:R0:W-:Y:S02]  /*50f0*/  STL [R1+0x74], R227 ;  /* 0x000074e301007387 */ /* 0x0001e40000100800 */
.L_x_32:
[----:B------:R-:W-:Y:S02]  /*5100*/  WARPGROUP.DEPBAR.LE gsb0, 0x0 ;  /* 0x00008000000079c5 */ /* 0x000fe40000010000 */
[----:B------:R-:W3:Y:S02]  /*5110*/  LDC R24, c[0x0][0x28c] ;  /* 0x0000a300ff187b82 */ /* 0x000ee40000000800 */
[----:B---3--:R-:W-:-:S13]  /*5120*/  ISETP.GE.AND P0, PT, R24, 0x1, PT ;  /* 0x000000011800780c */ /* 0x008fda0003f06270 */
[----:B------:R-:W-:Y:S05]  /*5130*/  @!P0 BRA `(.L_x_33) ;  /* 0x0000000000608947 */ /* 0x000fea0003800000 */
[----:B------:R-:W-:-:S06]  /*5140*/  UISETP.NE.AND UP0, UPT, UR22, 0x3, UPT ;  /* 0x000000031600788c */ /* 0x000fcc000bf05270 */
[----:B------:R-:W-:-:S13]  /*5150*/  PLOP3.LUT P0, PT, PT, PT, UP0, 0x80, 0x0 ;  /* 0x000000000000781c */ /* 0x000fda0003f0f008 */
[----:B------:R-:W-:Y:S05]  /*5160*/  @!P0 BRA `(.L_x_34) ;  /* 0x0000000000048947 */ /* 0x000fea0003800000 */
[----:B------:R-:W-:Y:S01]  /*5170*/  BPT.TRAP 0x1 ;  /* 0x000000040000795c */ /* 0x000fe20000300000 */
.L_x_34:
[----:B-----5:R3:W-:Y:S04]  /*5180*/  STL [R1+0x90], R0 ;  /* 0x0000900001007387 */ /* 0x0207e80000100800 */
[----:B0-----:R-:W4:Y:S04]  /*5190*/  LDL R227, [R1+0x7c] ;  /* 0x00007c0001e37983 */ /* 0x001f280000100800 */
[----:B---3--:R-:W3:Y:S01]  /*51a0*/  LDL R0, [R1+0x78] ;  /* 0x0000780001007983 */ /* 0x008ee20000100800 */
[----:B------:R-:W-:Y:S01]  /*51b0*/  UISETP.LT.AND UP1, UPT, UR12, 0x1, UPT ;  /* 0x000000010c00788c */ /* 0x000fe2000bf21270 */
[----:B------:R-:W-:Y:S01]  /*51c0*/  IMAD.U32 R25, RZ, RZ, UR14 ;  /* 0x0000000eff197e24 */ /* 0x000fe2000f8e00ff */
[----:B---3--:R-:W-:-:S02]  /*51d0*/  ISETP.NE.AND P0, PT, R0, RZ, PT ;  /* 0x000000ff0000720c */ /* 0x008fc40003f05270 */
[----:B------:R3:W5:Y:S11]  /*51e0*/  LDL.LU R0, [R1+0x90] ;  /* 0x0000900001007983 */ /* 0x0007760000300800 */
[----:B------:R-:W-:-:S05]  /*51f0*/  VOTEU.ANY UP0, P0 ;  /* 0x00000000003f7886 */ /* 0x000fca0000000100 */
[----:B------:R-:W-:-:S04]  /*5200*/  @UP0 USEL UR6, UR12, 0x1, UP1 ;  /* 0x000000010c060887 */ /* 0x000fc80008800000 */
[----:B------:R-:W-:-:S06]  /*5210*/  @UP0 UIADD3 UR6, UR5, UR12, -UR6 ;  /* 0x0000000c05060290 */ /* 0x000fcc000fffe806 */
[----:B------:R-:W-:-:S04]  /*5220*/  IMAD.U32 R24, RZ, RZ, UR6 ;  /* 0x00000006ff187e24 */ /* 0x000fc8000f8e00ff */
[----:B------:R-:W-:-:S05]  /*5230*/  @P0 IMAD.SHL.U32 R24, R24, 0x8, RZ ;  /* 0x0000000818180824 */ /* 0x000fca00078e00ff */
[----:B------:R-:W-:Y:S01]  /*5240*/  @P0 LOP3.LUT R24, R24, 0x18, RZ, 0xc0, !PT ;  /* 0x0000001818180812 */ /* 0x000fe200078ec0ff */
[----:B------:R-:W-:-:S03]  /*5250*/  UISETP.GT.U32.AND UP0, UPT, UR13, 0x1, UPT ;  /* 0x000000010d00788c */ /* 0x000fc6000bf04070 */
[----:B------:R-:W-:-:S04]  /*5260*/  @P0 IADD3 R24, R25, 0x20, R24 ;  /* 0x0000002019180810 */ /* 0x000fc80007ffe018 */
[----:B----4-:R-:W-:-:S04]  /*5270*/  @P0 PRMT R24, R227, 0x654, R24 ;  /* 0x00000654e3180816 */ /* 0x010fc80000000018 */
[----:B------:R3:W-:Y:S01]  /*5280*/  @P0 SYNCS.ARRIVE.TRANS64.RED.A1T0 RZ, [R24+URZ], RZ ;  /* 0x000000ff18ff09a7 */ /* 0x0007e2000810043f */
[----:B------:R-:W-:-:S13]  /*5290*/  PLOP3.LUT P0, PT, PT, PT, UP0, 0x80, 0x0 ;  /* 0x000000000000781c */ /* 0x000fda0003f0f008 */
[----:B---3--:R-:W-:Y:S05]  /*52a0*/  @P0 BRA `(.L_x_33) ;  /* 0x0000000000040947 */ /* 0x008fea0003800000 */
[----:B------:R-:W-:Y:S01]  /*52b0*/  BPT.TRAP 0x1 ;  /* 0x000000040000795c */ /* 0x000fe20000300000 */
.L_x_33:
[----:B-----5:R3:W-:Y:S01]  /*52c0*/  STL [R1+0x94], R2 ;  /* 0x0000940201007387 */ /* 0x0207e20000100800 */
[----:B------:R-:W4:Y:S01]  /*52d0*/  LDC R28, c[0x0][0x288] ;  /* 0x0000a200ff1c7b82 */ /* 0x000f220000000800 */
[----:B------:R-:W-:Y:S02]  /*52e0*/  ULDC UR6, c[0x0][0x284] ;  /* 0x0000a10000067ab9 */ /* 0x000fe40000000800 */
[----:B------:R0:W-:Y:S01]  /*52f0*/  STL [R1+0x90], R0 ;  /* 0x0000900001007387 */ /* 0x0001e20000100800 */
[----:B---3--:R-:W3:Y:S03]  /*5300*/  S2R R2, SR_TID.X ;  /* 0x0000000000027919 */ /* 0x008ee60000002100 */
[----:B0-----:R-:W2:Y:S04]  /*5310*/  LDL.LU R0, [R1+0x8c] ;  /* 0x00008c0001007983 */ /* 0x001ea80000300800 */
[----:B------:R-:W4:Y:S01]  /*5320*/  LDL.LU R227, [R1+0x88] ;  /* 0x0000880001e37983 */ /* 0x000f220000300800 */
[----:B---3--:R-:W-:-:S02]  /*5330*/  SHF.R.U32.HI R24, RZ, 0x2, R2 ;  /* 0x00000002ff187819 */ /* 0x008fc40000011602 */
[----:B------:R-:W-:Y:S02]  /*5340*/  SHF.R.U32.HI R27, RZ, 0x7, R2 ;  /* 0x00000007ff1b7819 */ /* 0x000fe40000011602 */
[----:B------:R-:W-:Y:S02]  /*5350*/  LOP3.LUT R26, R2, 0x60, RZ, 0xc0, !PT ;  /* 0x00000060021a7812 */ /* 0x000fe400078ec0ff */
[----:B------:R-:W-:Y:S02]  /*5360*/  LOP3.LUT R25, R24, 0x7, RZ, 0xc0, !PT ;  /* 0x0000000718197812 */ /* 0x000fe400078ec0ff */
[----:B------:R-:W-:Y:S02]  /*5370*/  LOP3.LUT R24, R27, 0x1, RZ, 0xc0, !PT ;  /* 0x000000011b187812 */ /* 0x000fe400078ec0ff */
[----:B------:R-:W-:-:S03]  /*5380*/  SHF.R.U32.HI R26, RZ, 0x1, R26 ;  /* 0x00000001ff1a7819 */ /* 0x000fc6000001161a */
[----:B------:R-:W-:Y:S01]  /*5390*/  IMAD.SHL.U32 R30, R24, 0x40, RZ ;  /* 0x00000040181e7824 */ /* 0x000fe200078e00ff */
[----:B------:R-:W-:-:S04]  /*53a0*/  IADD3 R27, RZ, -R26, -R25 ;  /* 0x8000001aff1b7210 */ /* 0x000fc80007ffe819 */
[----:B------:R-:W-:Y:S01]  /*53b0*/  LOP3.LUT R25, R30, 0x40, R25, 0xe2, !PT ;  /* 0x000000401e197812 */ /* 0x000fe200078ee219 */
[----:B------:R-:W-:Y:S01]  /*53c0*/  IMAD R29, R24, -0x40, R27 ;  /* 0xffffffc0181d7824 */ /* 0x000fe200078e021b */
[C---:B------:R-:W-:Y:S01]  /*53d0*/  LOP3.LUT R24, R2.reuse, 0x3, RZ, 0xc0, !PT ;  /* 0x0000000302187812 */ /* 0x040fe200078ec0ff */
[----:B------:R-:W-:Y:S02]  /*53e0*/  IMAD.SHL.U32 R27, R2, 0x2, RZ ;  /* 0x00000002021b7824 */ /* 0x000fe400078e00ff */
[----:B------:R0:W5:Y:S01]  /*53f0*/  LDL.LU R2, [R1+0x94] ;  /* 0x0000940001027983 */ /* 0x0001620000300800 */
[C---:B--2---:R-:W-:Y:S02]  /*5400*/  IMAD.SHL.U32 R30, R0.reuse, 0x80, RZ ;  /* 0x00000080001e7824 */ /* 0x044fe400078e00ff */
[----:B------:R-:W-:Y:S02]  /*5410*/  IMAD.WIDE R32, R0, 0x80, RZ ;  /* 0x0000008000207825 */ /* 0x000fe400078e02ff */
[----:B------:R0:W5:Y:S02]  /*5420*/  LDL.LU R0, [R1+0x90] ;  /* 0x0000900001007983 */ /* 0x0001640000300800 */
[----:B----4-:R-:W-:-:S05]  /*5430*/  IMAD.SHL.U32 R35, R227, 0x100, RZ ;  /* 0x00000100e3237824 */ /* 0x010fca00078e00ff */
[----:B------:R-:W-:-:S04]  /*5440*/  ISETP.GE.AND P0, PT, R35, R28, PT ;  /* 0x0000001c2300720c */ /* 0x000fc80003f06270 */
[----:B------:R-:W-:Y:S01]  /*5450*/  ISETP.GE.OR P0, PT, R30, UR6, P0 ;  /* 0x000000061e007c0c */ /* 0x000fe20008706670 */
[----:B------:R-:W-:Y:S01]  /*5460*/  IMAD R24, R24, -0x2, R28 ;  /* 0xfffffffe18187824 */ /* 0x000fe200078e021c */
[----:B------:R-:W-:Y:S02]  /*5470*/  LOP3.LUT R27, R27, 0x6, RZ, 0xc0, !PT ;  /* 0x000000061b1b7812 */ /* 0x000fe400078ec0ff */
[----:B------:R-:W-:Y:S01]  /*5480*/  IADD3 R38, -R30, UR6, R29 ;  /* 0x000000061e267c10 */ /* 0x000fe2000fffe11d */
[----:B------:R-:W-:Y:S01]  /*5490*/  IMAD.IADD R35, R24, 0x1, -R35 ;  /* 0x0000000118237824 */ /* 0x000fe200078e0a23 */
[----:B------:R-:W-:Y:S01]  /*54a0*/  PRMT R28, R27, 0x6540, R227 ;  /* 0x000065401b1c7816 */ /* 0x000fe200000000e3 */
[----:B------:R-:W-:Y:S01]  /*54b0*/  IMAD.MOV.U32 R34, RZ, RZ, -0x1 ;  /* 0xffffffffff227424 */ /* 0x000fe200078e00ff */
[----:B------:R-:W-:-:S05]  /*54c0*/  LOP3.LUT R39, R32, R25, R26, 0xfe, !PT ;  /* 0x0000001920277212 */ /* 0x000fca00078efe1a */
[----:B0-----:R-:W-:Y:S05]  /*54d0*/  @P0 BRA `(.L_x_35) ;  /* 0x0000008c00bc0947 */ /* 0x001fea0003800000 */
[----:B------:R-:W0:Y:S01]  /*54e0*/  LDC.64 R26, c[0x0][0x5c8] ;  /* 0x00017200ff1a7b82 */ /* 0x000e220000000a00 */
[----:B------:R-:W-:Y:S01]  /*54f0*/  USHF.R.S32.HI UR7, URZ, 0x1f, UR23 ;  /* 0x0000001f3f077899 */ /* 0x000fe20008011417 */
[--C-:B------:R-:W-:Y:S01]  /*5500*/  SHF.R.S32.HI R29, RZ, 0x1f, R28.reuse ;  /* 0x0000001fff1d7819 */ /* 0x100fe2000001141c */
[----:B------:R-:W-:Y:S01]  /*5510*/  ULDC.64 UR8, c[0x0][0x5d0] ;  /* 0x0001740000087ab9 */ /* 0x000fe20000000a00 */
[----:B------:R-:W-:Y:S01]  /*5520*/  BSSY B0, `(.L_x_35) ;  /* 0x00008ea000007945 */ /* 0x000fe20003800000 */
[----:B------:R-:W-:Y:S02]  /*5530*/  UIMAD UR6, UR7, UR8, URZ ;  /* 0x00000008070672a4 */ /* 0x000fe4000f8e023f */
[----:B------:R-:W-:Y:S02]  /*5540*/  IMAD.U32 R25, RZ, RZ, UR8 ;  /* 0x00000008ff197e24 */ /* 0x000fe4000f8e00ff */
[----:B------:R-:W-:Y:S02]  /*5550*/  UIMAD UR6, UR23, UR9, UR6 ;  /* 0x00000009170672a4 */ /* 0x000fe4000f8e0206 */
[----:B------:R-:W-:Y:S01]  /*5560*/  IMAD.WIDE.U32 R24, R25, UR23, R28 ;  /* 0x0000001719187c25 */ /* 0x000fe2000f8e001c */
[----:B------:R-:W-:-:S03]  /*5570*/  ULDC.64 UR8, c[0x0][0x5c0] ;  /* 0x0001700000087ab9 */ /* 0x000fc60000000a00 */
[----:B------:R-:W-:Y:S02]  /*5580*/  VIADD R25, R25, UR6 ;  /* 0x0000000619197c36 */ /* 0x000fe40008000000 */
[-C--:B0-----:R-:W-:Y:S02]  /*5590*/  IMAD R30, R33, R26.reuse, RZ ;  /* 0x0000001a211e7224 */ /* 0x081fe400078e02ff */
[----:B------:R-:W-:-:S04]  /*55a0*/  IMAD.WIDE.U32 R24, R39, R26, R24 ;  /* 0x0000001a27187225 */ /* 0x000fc800078e0018 */
[----:B------:R-:W-:-:S04]  /*55b0*/  IMAD R31, R39, R27, R30 ;  /* 0x0000001b271f7224 */ /* 0x000fc800078e021e */
[----:B------:R-:W-:Y:S01]  /*55c0*/  IMAD.IADD R30, R25, 0x1, R31 ;  /* 0x00000001191e7824 */ /* 0x000fe200078e021f */
[----:B------:R-:W-:Y:S02]  /*55d0*/  LEA R25, P0, R26, R24, 0x3 ;  /* 0x000000181a197211 */ /* 0x000fe400078018ff */
[----:B------:R-:W-:Y:S02]  /*55e0*/  IADD3 R24, P1, R24, UR8, RZ ;  /* 0x0000000818187c10 */ /* 0x000fe4000ff3e0ff */
[----:B------:R-:W-:Y:S02]  /*55f0*/  LEA.HI.X R27, R26, R30, R27, 0x3, P0 ;  /* 0x0000001e1a1b7211 */ /* 0x000fe400000f1c1b */
[----:B------:R-:W-:Y:S02]  /*5600*/  FSETP.NEU.AND P0, PT, RZ, UR21, PT ;  /* 0x00000015ff007c0b */ /* 0x000fe4000bf0d000 */
[----:B------:R-:W-:Y:S02]  /*5610*/  IADD3 R26, P3, R25, UR8, RZ ;  /* 0x00000008191a7c10 */ /* 0x000fe4000ff7e0ff */
[----:B------:R-:W-:-:S02]  /*5620*/  IADD3.X R25, R30, UR9, RZ, P1, !PT ;  /* 0x000000091e197c10 */ /* 0x000fc40008ffe4ff */
[----:B------:R-:W-:-:S07]  /*5630*/  IADD3.X R27, R27, UR9, RZ, P3, !PT ;  /* 0x000000091b1b7c10 */ /* 0x000fce0009ffe4ff */
[----:B------:R-:W-:Y:S05]  /*5640*/  @!P0 BRA `(.L_x_36) ;  /* 0x0000006800dc8947 */ /* 0x000fea0003800000 */
[----:B------:R-:W-:Y:S01]  /*5650*/  ULDC.64 UR8, c[0x0][0x5b8] ;  /* 0x00016e0000087ab9 */ /* 0x000fe20000000a00 */
[----:B------:R-:W-:Y:S01]  /*5660*/  ISETP.GE.AND P0, PT, R38, 0x1, PT ;  /* 0x000000012600780c */ /* 0x000fe20003f06270 */
[----:B------:R-:W-:Y:S02]  /*5670*/  UIMAD UR6, UR7, UR8, URZ ;  /* 0x00000008070672a4 */ /* 0x000fe4000f8e023f */
[----:B------:R-:W-:Y:S01]  /*5680*/  IMAD.U32 R31, RZ, RZ, UR8 ;  /* 0x00000008ff1f7e24 */ /* 0x000fe2000f8e00ff */
[----:B------:R-:W-:Y:S01]  /*5690*/  BSSY B1, `(.L_x_37) ;  /* 0x0000010000017945 */ /* 0x000fe20003800000 */
[----:B------:R-:W-:Y:S01]  /*56a0*/  ISETP.LT.OR P4, PT, R35, 0x1, !P0 ;  /* 0x000000012300780c */ /* 0x000fe20004781670 */
[----:B------:R-:W-:Y:S02]  /*56b0*/  UIMAD UR6, UR23, UR9, UR6 ;  /* 0x00000009170672a4 */ /* 0x000fe4000f8e0206 */
[----:B------:R-:W-:Y:S01]  /*56c0*/  IMAD.WIDE.U32 R28, R31, UR23, R28 ;  /* 0x000000171f1c7c25 */ /* 0x000fe2000f8e001c */
[----:B------:R-:W-:-:S03]  /*56d0*/  ULDC.64 UR8, c[0x0][0x5a8] ;  /* 0x00016a0000087ab9 */ /* 0x000fc60000000a00 */
[----:B------:R-:W-:Y:S02]  /*56e0*/  IMAD.MOV.U32 R30, RZ, RZ, R28 ;  /* 0x000000ffff1e7224 */ /* 0x000fe400078e001c */
[----:B------:R-:W-:Y:S01]  /*56f0*/  VIADD R31, R29, UR6 ;  /* 0x000000061d1f7c36 */ /* 0x000fe20008000000 */
[----:B------:R-:W-:Y:S02]  /*5700*/  ULDC.64 UR6, c[0x0][0x5b0] ;  /* 0x00016c0000067ab9 */ /* 0x000fe40000000a00 */
[----:B------:R-:W-:Y:S02]  /*5710*/  IMAD R36, R33, UR6, RZ ;  /* 0x0000000621247c24 */ /* 0x000fe4000f8e02ff */
[----:B------:R-:W-:-:S04]  /*5720*/  IMAD.WIDE.U32 R28, R39, UR6, R30 ;  /* 0x00000006271c7c25 */ /* 0x000fc8000f8e001e */
[--C-:B------:R-:W-:Y:S01]  /*5730*/  IMAD R37, R39, UR7, R36.reuse ;  /* 0x0000000727257c24 */ /* 0x100fe2000f8e0224 */
[----:B------:R-:W-:Y:S02]  /*5740*/  IADD3 R28, P1, R28, UR8, RZ ;  /* 0x000000081c1c7c10 */ /* 0x000fe4000ff3e0ff */
[----:B------:R-:W-:Y:S02]  /*5750*/  PRMT R36, RZ, 0x7610, R36 ;  /* 0x00007610ff247816 */ /* 0x000fe40000000024 */
[----:B------:R-:W-:Y:S01]  /*5760*/  IADD3.X R29, R29, UR9, R37, P1, !PT ;  /* 0x000000091d1d7c10 */ /* 0x000fe20008ffe425 */
[----:B------:R-:W-:Y:S08]  /*5770*/  @P4 BRA `(.L_x_38) ;  /* 0x0000000000044947 */ /* 0x000ff00003800000 */
[----:B------:R0:W5:Y:S02]  /*5780*/  LDG.E.U8 R36, desc[UR18][R28.64] ;  /* 0x000000121c247981 */ /* 0x000164000c1e1100 */
.L_x_38:
[----:B------:R-:W-:Y:S05]  /*5790*/  BSYNC B1 ;  /* 0x0000000000017941 */ /* 0x000fea0003800000 */
.L_x_37:
[----:B-----5:R-:W-:Y:S01]  /*57a0*/  LOP3.LUT R36, R36, 0xff, RZ, 0xc0, !PT ;  /* 0x000000ff24247812 */ /* 0x020fe200078ec0ff */
[----:B------:R-:W-:Y:S01]  /*57b0*/  BSSY B1, `(.L_x_39) ;  /* 0x000000b000017945 */ /* 0x000fe20003800000 */
[----:B------:R-:W-:Y:S02]  /*57c0*/  ISETP.LT.OR P3, PT, R35, 0x2, !P0 ;  /* 0x000000022300780c */ /* 0x000fe40004761670 */
[----:B------:R-:W-:-:S05]  /*57d0*/  F2FP.F16.E5M2.UNPACK_B R36, R36 ;  /* 0x00000024ff24723e */ /* 0x000fca00020004ff */
[----:B------:R-:W-:-:S05]  /*57e0*/  HADD2.F32 R36, -RZ, R36.H0_H0 ;  /* 0x20000024ff247230 */ /* 0x000fca0000004100 */
[----:B------:R-:W-:Y:S01]  /*57f0*/  FMUL R37, R36, UR21 ;  /* 0x0000001524257c20 */ /* 0x000fe20008400000 */
[----:B------:R-:W-:-:S03]  /*5800*/  PRMT R36, RZ, 0x7610, R36 ;  /* 0x00007610ff247816 */ /* 0x000fc60000000024 */
[----:B------:R-:W-:-:S05]  /*5810*/  FFMA R37, R226, UR20, R37 ;  /* 0x00000014e2257c23 */ /* 0x000fca0008000025 */
[----:B------:R-:W-:-:S05]  /*5820*/  F2FP.SATFINITE.E5M2.F32.PACK_AB_MERGE_C R37, RZ, R37, RZ ;  /* 0x00000025ff25723e */ /* 0x000fca00048060ff */
[----:B------:R2:W-:Y:S01]  /*5830*/  @!P4 STG.E.U8 desc[UR18][R24.64], R37 ;  /* 0x000000251800c986 */ /* 0x0005e2000c101112 */
[----:B------:R-:W-:Y:S05]  /*5840*/  @P3 BRA `(.L_x_40) ;  /* 0x0000000000043947 */ /* 0x000fea0003800000 */
[----:B------:R3:W5:Y:S02]  /*5850*/  LDG.E.U8 R36, desc[UR18][R28.64+0x1] ;  /* 0x000001121c247981 */ /* 0x000764000c1e1100 */
.L_x_40:
[----:B------:R-:W-:Y:S05]  /*5860*/  BSYNC B1 ;  /* 0x0000000000017941 */ /* 0x000fea0003800000 */
.L_x_39:
[----:B-----5:R-:W-:Y:S01]  /*5870*/  LOP3.LUT R36, R36, 0xff, RZ, 0xc0, !PT ;  /* 0x000000ff24247812 */ /* 0x020fe200078ec0ff */
[----:B------:R-:W-:Y:S01]  /*5880*/  BSSY B1, `(.L_x_41) ;  /* 0x0000013000017945 */ /* 0x000fe20003800000 */
[----:B--2---:R-:W-:Y:S02]  /*5890*/  IADD3 R37, P1, R39, 0x8, RZ ;  /* 0x0000000827257810 */ /* 0x004fe40007f3e0ff */
[----:B------:R-:W-:-:S03]  /*58a0*/  F2FP.F16.E5M2.UNPACK_B R36, R36 ;  /* 0x00000024ff24723e */ /* 0x000fc600020004ff */
[----:B------:R-:W-:Y:S01]  /*58b0*/  IMAD.X R32, RZ, RZ, R33, P1 ;  /* 0x000000ffff207224 */ /* 0x000fe200008e0621 */
[----:B------:R-:W-:Y:S01]  /*58c0*/  ISETP.GE.AND P1, PT, R38, 0x9, PT ;  /* 0x000000092600780c */ /* 0x000fe20003f26270 */
[----:B------:R-:W-:Y:S02]  /*58d0*/  HADD2.F32 R36, -RZ, R36.H0_H0 ;  /* 0x20000024ff247230 */ /* 0x000fe40000004100 */
[----:B------:R-:W-:Y:S01]  /*58e0*/  IMAD R32, R32, UR6, RZ ;  /* 0x0000000620207c24 */ /* 0x000fe2000f8e02ff */
[----:B------:R-:W-:Y:S01]  /*58f0*/  ISETP.LT.OR P5, PT, R35, 0x1, !P1 ;  /* 0x000000012300780c */ /* 0x000fe20004fa1670 */
[----:B------:R-:W-:-:S04]  /*5900*/  IMAD.WIDE.U32 R30, R37, UR6, R30 ;  /* 0x00000006251e7c25 */ /* 0x000fc8000f8e001e */
[----:B------:R-:W-:Y:S01]  /*5910*/  FMUL R36, R36, UR21 ;  /* 0x0000001524247c20 */ /* 0x000fe20008400000 */
[----:B------:R-:W-:-:S03]  /*5920*/  IMAD R37, R37, UR7, R32 ;  /* 0x0000000725257c24 */ /* 0x000fc6000f8e0220 */
[----:B------:R-:W-:Y:S01]  /*5930*/  FFMA R36, R225, UR20, R36 ;  /* 0x00000014e1247c23 */ /* 0x000fe20008000024 */
[----:B------:R-:W-:Y:S02]  /*5940*/  IADD3 R30, P4, R30, UR8, RZ ;  /* 0x000000081e1e7c10 */ /* 0x000fe4000ff9e0ff */
[----:B------:R-:W-:Y:S02]  /*5950*/  PRMT R32, RZ, 0x7610, R32 ;  /* 0x00007610ff207816 */ /* 0x000fe40000000020 */
[----:B------:R-:W-:Y:S02]  /*5960*/  F2FP.SATFINITE.E5M2.F32.PACK_AB_MERGE_C R33, RZ, R36, RZ ;  /* 0x00000024ff21723e */ /* 0x000fe400048060ff */
[----:B------:R-:W-:-:S03]  /*5970*/  IADD3.X R31, R31, UR9, R37, P4, !PT ;  /* 0x000000091f1f7c10 */ /* 0x000fc6000a7fe425 */
[----:B------:R2:W-:Y:S01]  /*5980*/  @!P3 STG.E.U8 desc[UR18][R24.64+0x1], R33 ;  /* 0x000001211800b986 */ /* 0x0005e2000c101112 */
[----:B------:R-:W-:Y:S05]  /*5990*/  @P5 BRA `(.L_x_42) ;  /* 0x0000000000045947 */ /* 0x000fea0003800000 */
[----:B------:R4:W5:Y:S02]  /*59a0*/  LDG.E.U8 R32, desc[UR18][R30.64] ;  /* 0x000000121e207981 */ /* 0x000964000c1e1100 */
.L_x_42:
[----:B------:R-:W-:Y:S05]  /*59b0*/  BSYNC B1 ;  /* 0x0000000000017941 */ /* 0x000fea0003800000 */
.L_x_41:
[----:B-----5:R-:W-:Y:S01]  /*59c0*/  LOP3.LUT R32, R32, 0xff, RZ, 0xc0, !PT ;  /* 0x000000ff20207812 */ /* 0x020fe200078ec0ff */
[----:B------:R-:W-:Y:S01]  /*59d0*/  BSSY B1, `(.L_x_43) ;  /* 0x000000b000017945 */ /* 0x000fe20003800000 */
[----:B------:R-:W-:Y:S02]  /*59e0*/  ISETP.LT.OR P3, PT, R35, 0x2, !P1 ;  /* 0x000000022300780c */ /* 0x000fe40004f61670 */
[----:B------:R-:W-:-:S05]  /*59f0*/  F2FP.F16.E5M2.UNPACK_B R32, R32 ;  /* 0x00000020ff20723e */ /* 0x000fca00020004ff */
[----:B------:R-:W-:-:S05]  /*5a00*/  HADD2.F32 R32, -RZ, R32.H0_H0 ;  /* 0x20000020ff207230 */ /* 0x000fca0000004100 */
[----:B--2---:R-:W-:Y:S01]  /*5a10*/  FMUL R33, R32, UR21 ;  /* 0x0000001520217c20 */ /* 0x004fe20008400000 */
[----:B------:R-:W-:-:S03]  /*5a20*/  PRMT R32, RZ, 0x7610, R32 ;  /* 0x00007610ff207816 */ /* 0x000fc60000000020 */
[----:B------:R-:W-:-:S05]  /*5a30*/  FFMA R33, R224, UR20, R33 ;  /* 0x00000014e0217c23 */ /* 0x000fca0008000021 */
[----:B------:R-:W-:-:S05]  /*5a40*/  F2FP.SATFINITE.E5M2.F32.PACK_AB_MERGE_C R33, RZ, R33, RZ ;  /* 0x00000021ff21723e */ /* 0x000fca00048060ff */
[----:B------:R2:W-:Y:S01]  /*5a50*/  @!P5 STG.E.U8 desc[UR18][R26.64], R33 ;  /* 0x000000211a00d986 */ /* 0x0005e2000c101112 */
[----:B------:R-:W-:Y:S05]  /*5a60*/  @P3 BRA `(.L_x_44) ;  /* 0x0000000000043947 */ /* 0x000fea0003800000 */
[----:B------:R0:W5:Y:S02]  /*5a70*/  LDG.E.U8 R32, desc[UR18][R30.64+0x1] ;  /* 0x000001121e207981 */ /* 0x000164000c1e1100 */
.L_x_44:
[----:B------:R-:W-:Y:S05]  /*5a80*/  BSYNC B1 ;  /* 0x0000000000017941 */ /* 0x000fea0003800000 */
.L_x_43:
[----:B-----5:R-:W-:Y:S01]  /*5a90*/  LOP3.LUT R32, R32, 0xff, RZ, 0xc0, !PT ;  /* 0x000000ff20207812 */ /* 0x020fe200078ec0ff */
[----:B------:R-:W-:Y:S01]  /*5aa0*/  BSSY B1, `(.L_x_45) ;  /* 0x000000b000017945 */ /* 0x000fe20003800000 */
[----:B------:R-:W-:Y:S02]  /*5ab0*/  ISETP.LT.OR P4, PT, R35, 0x9, !P0 ;  /* 0x000000092300780c */ /* 0x000fe40004781670 */
[----:B------:R-:W-:-:S05]  /*5ac0*/  F2FP.F16.E5M2.UNPACK_B R32, R32 ;  /* 0x00000020ff20723e */ /* 0x000fca00020004ff */
[----:B------:R-:W-:-:S05]  /*5ad0*/  HADD2.F32 R32, -RZ, R32.H0_H0 ;  /* 0x20000020ff207230 */ /* 0x000fca0000004100 */
[----:B------:R-:W-:-:S04]  /*5ae0*/  FMUL R32, R32, UR21 ;  /* 0x0000001520207c20 */ /* 0x000fc80008400000 */
[----:B------:R-:W-:-:S05]  /*5af0*/  FFMA R32, R223, UR20, R32 ;  /* 0x00000014df207c23 */ /* 0x000fca0008000020 */
[----:B--2---:R-:W-:Y:S02]  /*5b00*/  F2FP.SATFINITE.E5M2.F32.PACK_AB_MERGE_C R33, RZ, R32, RZ ;  /* 0x00000020ff21723e */ /* 0x004fe400048060ff */
[----:B------:R-:W-:-:S03]  /*5b10*/  PRMT R32, RZ, 0x7610, R32 ;  /* 0x00007610ff207816 */ /* 0x000fc60000000020 */
[----:B------:R2:W-:Y:S01]  /*5b20*/  @!P3 STG.E.U8 desc[UR18][R26.64+0x1], R33 ;  /* 0x000001211a00b986 */ /* 0x0005e2000c101112 */
[----:B------:R-:W-:Y:S05]  /*5b30*/  @P4 BRA `(.L_x_46) ;  /* 0x0000000000044947 */ /* 0x000fea0003800000 */
[----:B------:R0:W5:Y:S02]  /*5b40*/  LDG.E.U8 R32, desc[UR18][R28.64+0x8] ;  /* 0x000008121c207981 */ /* 0x000164000c1e1100 */
.L_x_46:
[----:B------:R-:W-:Y:S05]  /*5b50*/  BSYNC B1 ;  /* 0x0000000000017941 */ /* 0x000fea0003800000 */
.L_x_45:
        /* <DEDUP_REMOVED lines=12> */
.L_x_48:
[----:B------:R-:W-:Y:S05]  /*5c20*/  BSYNC B1 ;  /* 0x0000000000017941 */ /* 0x000fea0003800000 */
.L_x_47:
        /* <DEDUP_REMOVED lines=12> */
.L_x_50:
[----:B------:R-:W-:Y:S05]  /*5cf0*/  BSYNC B1 ;  /* 0x0000000000017941 */ /* 0x000fea0003800000 */
.L_x_49:
        /* <DEDUP_REMOVED lines=12> */
.L_x_52:
[----:B------:R-:W-:Y:S05]  /*5dc0*/  BSYNC B1 ;  /* 0x0000000000017941 */ /* 0x000fea0003800000 */
.L_x_51:
        /* <DEDUP_REMOVED lines=12> */
.L_x_54:
[----:B------:R-:W-:Y:S05]  /*5e90*/  BSYNC B1 ;  /* 0x0000000000017941 */ /* 0x000fea0003800000 */
.L_x_53:
        /* <DEDUP_REMOVED lines=12> */
.L_x_56:
[----:B------:R-:W-:Y:S05]  /*5f60*/  BSYNC B1 ;  /* 0x0000000000017941 */ /* 0x000fea0003800000 */
.L_x_55:
        /* <DEDUP_REMOVED lines=12> */
.L_x_58:
[----:B------:R-:W-:Y:S05]  /*6030*/  BSYNC B1 ;  /* 0x0000000000017941 */ /* 0x000fea0003800000 */
.L_x_57:
        /* <DEDUP_REMOVED lines=12> */
.L_x_60:
[----:B------:R-:W-:Y:S05]  /*6100*/  BSYNC B1 ;  /* 0x0000000000017941 */ /* 0x000fea0003800000 */
.L_x_59:
        /* <DEDUP_REMOVED lines=12> */
.L_x_62:
[----:B------:R-:W-:Y:S05]  /*61d0*/  BSYNC B1 ;  /* 0x0000000000017941 */ /* 0x000fea0003800000 */
.L_x_61:
        /* <DEDUP_REMOVED lines=12> */
.L_x_64:
[----:B------:R-:W-:Y:S05]  /*62a0*/  BSYNC B1 ;  /* 0x0000000000017941 */ /* 0x000fea0003800000 */
.L_x_63:
        /* <DEDUP_REMOVED lines=12> */
.L_x_66:
[----:B------:R-:W-:Y:S05]  /*6370*/  BSYNC B1 ;  /* 0x0000000000017941 */ /* 0x000fea0003800000 */
.L_x_65:
        /* <DEDUP_REMOVED lines=12> */
.L_x_68:
[----:B------:R-:W-:Y:S05]  /*6440*/  BSYNC B1 ;  /* 0x0000000000017941 */ /* 0x000fea0003800000 */
.L_x_67:
        /* <DEDUP_REMOVED lines=12> */
.L_x_70:
[----:B------:R-:W-:Y:S05]  /*6510*/  BSYNC B1 ;  /* 0x0000000000017941 */ /* 0x000fea0003800000 */
.L_x_69:
        /* <DEDUP_REMOVED lines=12> */
.L_x_72:
[----:B------:R-:W-:Y:S05]  /*65e0*/  BSYNC B1 ;  /* 0x0000000000017941 */ /* 0x000fea0003800000 */
.L_x_71:
        /* <DEDUP_REMOVED lines=12> */
.L_x_74:
[----:B------:R-:W-:Y:S05]  /*66b0*/  BSYNC B1 ;  /* 0x0000000000017941 */ /* 0x000fea0003800000 */
.L_x_73:
        /* <DEDUP_REMOVED lines=12> */
.L_x_76:
[----:B------:R-:W-:Y:S05]  /*6780*/  BSYNC B1 ;  /* 0x0000000000017941 */ /* 0x000fea0003800000 */
.L_x_75:
        /* <DEDUP_REMOVED lines=12> */
.L_x_78:
[----:B------:R-:W-:Y:S05]  /*6850*/  BSYNC B1 ;  /* 0x0000000000017941 */ /* 0x000fea0003800000 */
.L_x_77:
        /* <DEDUP_REMOVED lines=12> */
.L_x_80:
[----:B------:R-:W-:Y:S05]  /*6920*/  BSYNC B1 ;  /* 0x0000000000017941 */ /* 0x000fea0003800000 */
.L_x_79:
        /* <DEDUP_REMOVED lines=12> */
.L_x_82:
[----:B------:R-:W-:Y:S05]  /*69f0*/  BSYNC B1 ;  /* 0x0000000000017941 */ /* 0x000fea0003800000 */
.L_x_81:
        /* <DEDUP_REMOVED lines=12> */
.L_x_84:
[----:B------:R-:W-:Y:S05]  /*6ac0*/  BSYNC B1 ;  /* 0x0000000000017941 */ /* 0x000fea0003800000 */
.L_x_83:
        /* <DEDUP_REMOVED lines=12> */
.L_x_86:
[----:B------:R-:W-:Y:S05]  /*6b90*/  BSYNC B1 ;  /* 0x0000000000017941 */ /* 0x000fea0003800000 */
.L_x_85:
        /* <DEDUP_REMOVED lines=12> */
.L_x_88:
[----:B------:R-:W-:Y:S05]  /*6c60*/  BSYNC B1 ;  /* 0x0000000000017941 */ /* 0x000fea0003800000 */
.L_x_87:
        /* <DEDUP_REMOVED lines=12> */
.L_x_90:
[----:B------:R-:W-:Y:S05]  /*6d30*/  BSYNC B1 ;  /* 0x0000000000017941 */ /* 0x000fea0003800000 */
.L_x_89:
        /* <DEDUP_REMOVED lines=12> */
.L_x_92:
[----:B------:R-:W-:Y:S05]  /*6e00*/  BSYNC B1 ;  /* 0x0000000000017941 */ /* 0x000fea0003800000 */
.L_x_91:
        /* <DEDUP_REMOVED lines=12> */
.L_x_94:
[----:B------:R-:W-:Y:S05]  /*6ed0*/  BSYNC B1 ;  /* 0x0000000000017941 */ /* 0x000fea0003800000 */
.L_x_93:
        /* <DEDUP_REMOVED lines=12> */
.L_x_96:
[----:B------:R-:W-:Y:S05]  /*6fa0*/  BSYNC B1 ;  /* 0x0000000000017941 */ /* 0x000fea0003800000 */
.L_x_95:
        /* <DEDUP_REMOVED lines=12> */
.L_x_98:
[----:B------:R-:W-:Y:S05]  /*7070*/  BSYNC B1 ;  /* 0x0000000000017941 */ /* 0x000fea0003800000 */
.L_x_97:
        /* <DEDUP_REMOVED lines=12> */
.L_x_100:
[----:B------:R-:W-:Y:S05]  /*7140*/  BSYNC B1 ;  /* 0x0000000000017941 */ /* 0x000fea0003800000 */
.L_x_99:
        /* <DEDUP_REMOVED lines=12> */
.L_x_102:
[----:B------:R-:W-:Y:S05]  /*7210*/  BSYNC B1 ;  /* 0x0000000000017941 */ /* 0x000fea0003800000 */
.L_x_101:
        /* <DEDUP_REMOVED lines=12> */
.L_x_104:
[----:B------:R-:W-:Y:S05]  /*72e0*/  BSYNC B1 ;  /* 0x0000000000017941 */ /* 0x000fea0003800000 */
.L_x_103:
        /* <DEDUP_REMOVED lines=12> */
.L_x_106:
[----:B------:R-:W-:Y:S05]  /*73b0*/  BSYNC B1 ;  /* 0x0000000000017941 */ /* 0x000fea0003800000 */
.L_x_105:
        /* <DEDUP_REMOVED lines=12> */
.L_x_108:
[----:B------:R-:W-:Y:S05]  /*7480*/  BSYNC B1 ;  /* 0x0000000000017941 */ /* 0x000fea0003800000 */
.L_x_107:
        /* <DEDUP_REMOVED lines=12> */
.L_x_110:
[----:B------:R-:W-:Y:S05]  /*7550*/  BSYNC B1 ;  /* 0x0000000000017941 */ /* 0x000fea0003800000 */
.L_x_109:
        /* <DEDUP_REMOVED lines=12> */
.L_x_112:
[----:B------:R-:W-:Y:S05]  /*7620*/  BSYNC B1 ;  /* 0x0000000000017941 */ /* 0x000fea0003800000 */
.L_x_111:
        /* <DEDUP_REMOVED lines=12> */
.L_x_114:
[----:B------:R-:W-:Y:S05]  /*76f0*/  BSYNC B1 ;  /* 0x0000000000017941 */ /* 0x000fea0003800000 */
.L_x_113:
        /* <DEDUP_REMOVED lines=12> */
.L_x_116:
[----:B------:R-:W-:Y:S05]  /*77c0*/  BSYNC B1 ;  /* 0x0000000000017941 */ /* 0x000fea0003800000 */
.L_x_115:
        /* <DEDUP_REMOVED lines=12> */
.L_x_118:
[----:B------:R-:W-:Y:S05]  /*7890*/  BSYNC B1 ;  /* 0x0000000000017941 */ /* 0x000fea0003800000 */
.L_x_117:
        /* <DEDUP_REMOVED lines=12> */
.L_x_120:
[----:B------:R-:W-:Y:S05]  /*7960*/  BSYNC B1 ;  /* 0x0000000000017941 */ /* 0x000fea0003800000 */
.L_x_119:
        /* <DEDUP_REMOVED lines=12> */
.L_x_122:
[----:B------:R-:W-:Y:S05]  /*7a30*/  BSYNC B1 ;  /* 0x0000000000017941 */ /* 0x000fea0003800000 */
.L_x_121:
        /* <DEDUP_REMOVED lines=12> */
.L_x_124:
[----:B------:R-:W-:Y:S05]  /*7b00*/  BSYNC B1 ;  /* 0x0000000000017941 */ /* 0x000fea0003800000 */
.L_x_123:
        /* <DEDUP_REMOVED lines=12> */
.L_x_126:
[----:B------:R-:W-:Y:S05]  /*7bd0*/  BSYNC B1 ;  /* 0x0000000000017941 */ /* 0x000fea0003800000 */
.L_x_125:
        /* <DEDUP_REMOVED lines=12> */
.L_x_128:
[----:B------:R-:W-:Y:S05]  /*7ca0*/  BSYNC B1 ;  /* 0x0000000000017941 */ /* 0x000fea0003800000 */
.L_x_127:
        /* <DEDUP_REMOVED lines=12> */
.L_x_130:
[----:B------:R-:W-:Y:S05]  /*7d70*/  BSYNC B1 ;  /* 0x0000000000017941 */ /* 0x000fea0003800000 */
.L_x_129:
        /* <DEDUP_REMOVED lines=12> */
.L_x_132:
[----:B------:R-:W-:Y:S05]  /*7e40*/  BSYNC B1 ;  /* 0x0000000000017941 */ /* 0x000fea0003800000 */
.L_x_131:
        /* <DEDUP_REMOVED lines=12> */
.L_x_134:
[----:B------:R-:W-:Y:S05]  /*7f10*/  BSYNC B1 ;  /* 0x0000000000017941 */ /* 0x000fea0003800000 */
.L_x_133:
        /* <DEDUP_REMOVED lines=12> */
.L_x_136:
[----:B------:R-:W-:Y:S05]  /*7fe0*/  BSYNC B1 ;  /* 0x0000000000017941 */ /* 0x000fea0003800000 */
.L_x_135:
        /* <DEDUP_REMOVED lines=12> */
.L_x_138:
[----:B------:R-:W-:Y:S05]  /*80b0*/  BSYNC B1 ;  /* 0x0000000000017941 */ /* 0x000fea0003800000 */
.L_x_137:
        /* <DEDUP_REMOVED lines=12> */
.L_x_140:
[----:B------:R-:W-:Y:S05]  /*8180*/  BSYNC B1 ;  /* 0x0000000000017941 */ /* 0x000fea0003800000 */
.L_x_139:
        /* <DEDUP_REMOVED lines=12> */
.L_x_142:
[----:B------:R-:W-:Y:S05]  /*8250*/  BSYNC B1 ;  /* 0x0000000000017941 */ /* 0x000fea0003800000 */
.L_x_141:
        /* <DEDUP_REMOVED lines=12> */
.L_x_144:
[----:B------:R-:W-:Y:S05]  /*8320*/  BSYNC B1 ;  /* 0x0000000000017941 */ /* 0x000fea0003800000 */
.L_x_143:
        /* <DEDUP_REMOVED lines=12> */
.L_x_146:
[----:B------:R-:W-:Y:S05]  /*83f0*/  BSYNC B1 ;  /* 0x0000000000017941 */ /* 0x000fea0003800000 */
.L_x_145:
        /* <DEDUP_REMOVED lines=12> */
.L_x_148:
[----:B------:R-:W-:Y:S05]  /*84c0*/  BSYNC B1 ;  /* 0x0000000000017941 */ /* 0x000fea0003800000 */
.L_x_147:
        /* <DEDUP_REMOVED lines=12> */
.L_x_150:
[----:B------:R-:W-:Y:S05]  /*8590*/  BSYNC B1 ;  /* 0x0000000000017941 */ /* 0x000fea0003800000 */
.L_x_149:
        /* <DEDUP_REMOVED lines=12> */
.L_x_152:
[----:B------:R-:W-:Y:S05]  /*8660*/  BSYNC B1 ;  /* 0x0000000000017941 */ /* 0x000fea0003800000 */
.L_x_151:
        /* <DEDUP_REMOVED lines=12> */
.L_x_154:
[----:B------:R-:W-:Y:S05]  /*8730*/  BSYNC B1 ;  /* 0x0000000000017941 */ /* 0x000fea0003800000 */
.L_x_153:
        /* <DEDUP_REMOVED lines=12> */
.L_x_156:
[----:B------:R-:W-:Y:S05]  /*8800*/  BSYNC B1 ;  /* 0x0000000000017941 */ /* 0x000fea0003800000 */
.L_x_155:
        /* <DEDUP_REMOVED lines=12> */
.L_x_158:
[----:B------:R-:W-:Y:S05]  /*88d0*/  BSYNC B1 ;  /* 0x0000000000017941 */ /* 0x000fea0003800000 */
.L_x_157:
        /* <DEDUP_REMOVED lines=12> */
.L_x_160:
[----:B------:R-:W-:Y:S05]  /*89a0*/  BSYNC B1 ;  /* 0x0000000000017941 */ /* 0x000fea0003800000 */
.L_x_159:
        /* <DEDUP_REMOVED lines=12> */
.L_x_162:
[----:B------:R-:W-:Y:S05]  /*8a70*/  BSYNC B1 ;  /* 0x0000000000017941 */ /* 0x000fea0003800000 */
.L_x_161:
        /* <DEDUP_REMOVED lines=12> */
.L_x_164:
[----:B------:R-:W-:Y:S05]  /*8b40*/  BSYNC B1 ;  /* 0x0000000000017941 */ /* 0x000fea0003800000 */
.L_x_163:
        /* <DEDUP_REMOVED lines=12> */
.L_x_166:
[----:B------:R-:W-:Y:S05]  /*8c10*/  BSYNC B1 ;  /* 0x0000000000017941 */ /* 0x000fea0003800000 */
.L_x_165:
        /* <DEDUP_REMOVED lines=12> */
.L_x_168:
[----:B------:R-:W-:Y:S05]  /*8ce0*/  BSYNC B1 ;  /* 0x0000000000017941 */ /* 0x000fea0003800000 */
.L_x_167:
        /* <DEDUP_REMOVED lines=12> */
.L_x_170:
[----:B------:R-:W-:Y:S05]  /*8db0*/  BSYNC B1 ;  /* 0x0000000000017941 */ /* 0x000fea0003800000 */
.L_x_169:
        /* <DEDUP_REMOVED lines=12> */
.L_x_172:
[----:B------:R-:W-:Y:S05]  /*8e80*/  BSYNC B1 ;  /* 0x0000000000017941 */ /* 0x000fea0003800000 */
.L_x_171:
        /* <DEDUP_REMOVED lines=12> */
.L_x_174:
[----:B------:R-:W-:Y:S05]  /*8f50*/  BSYNC B1 ;  /* 0x0000000000017941 */ /* 0x000fea0003800000 */
.L_x_173:
        /* <DEDUP_REMOVED lines=12> */
.L_x_176:
[----:B------:R-:W-:Y:S05]  /*9020*/  BSYNC B1 ;  /* 0x0000000000017941 */ /* 0x000fea0003800000 */
.L_x_175:
        /* <DEDUP_REMOVED lines=12> */
.L_x_178:
[----:B------:R-:W-:Y:S05]  /*90f0*/  BSYNC B1 ;  /* 0x0000000000017941 */ /* 0x000fea0003800000 */
.L_x_177:
        /* <DEDUP_REMOVED lines=12> */
.L_x_180:
[----:B------:R-:W-:Y:S05]  /*91c0*/  BSYNC B1 ;  /* 0x0000000000017941 */ /* 0x000fea0003800000 */
.L_x_179:
        /* <DEDUP_REMOVED lines=12> */
.L_x_182:
[----:B------:R-:W-:Y:S05]  /*9290*/  BSYNC B1 ;  /* 0x0000000000017941 */ /* 0x000fea0003800000 */
.L_x_181:
        /* <DEDUP_REMOVED lines=12> */
.L_x_184:
[----:B------:R-:W-:Y:S05]  /*9360*/  BSYNC B1 ;  /* 0x0000000000017941 */ /* 0x000fea0003800000 */
.L_x_183:
        /* <DEDUP_REMOVED lines=12> */
.L_x_186:
[----:B------:R-:W-:Y:S05]  /*9430*/  BSYNC B1 ;  /* 0x0000000000017941 */ /* 0x000fea0003800000 */
.L_x_185:
        /* <DEDUP_REMOVED lines=12> */
.L_x_188:
[----:B------:R-:W-:Y:S05]  /*9500*/  BSYNC B1 ;  /* 0x0000000000017941 */ /* 0x000fea0003800000 */
.L_x_187:
[----:B-----5:R-:W-:Y:S01]  /*9510*/  LOP3.LUT R32, R32, 0xff, RZ, 0xc0, !PT ;  /* 0x000000ff20207812 */ /* 0x020fe200078ec0ff */
[----:B------:R-:W-:Y:S01]  /*9520*/  BSSY B1, `(.L_x_189) ;  /* 0x000000b000017945 */ /* 0x000fe20003800000 */
[----:B------:R-:W-:Y:S02]  /*9530*/  ISETP.LT.OR P4, PT, R35, 0x99, !P0 ;  /* 0x000000992300780c */ /* 0x000fe40004781670 */
[----:B------:R-:W-:-:S05]  /*9540*/  F2FP.F16.E5M2.UNPACK_B R32, R32 ;  /* 0x00000020ff20723e */ /* 0x000fca00020004ff */
[----:B------:R-:W-:-:S05]  /*9550*/  HADD2.F32 R32, -RZ, R32.H0_H0 ;  /* 0x20000020ff207230 */ /* 0x000fca0000004100 */
[----:B------:R-:W-:-:S04]  /*9560*/  FMUL R32, R32, UR21 ;  /* 0x0000001520207c20 */ /* 0x000fc80008400000 */
[----:B------:R-:W-:Y:S01]  /*9570*/  FFMA R32, R23, UR20, R32 ;  /* 0x0000001417207c23 */ /* 0x000fe20008000020 */
[----:B------:R-:W-:-:S04]  /*9580*/  PRMT R23, RZ, 0x7610, R23 ;  /* 0x00007610ff177816 */ /* 0x000fc80000000017 */
[----:B--2---:R-:W-:-:S05]  /*9590*/  F2FP.SATFINITE.E5M2.F32.PACK_AB_MERGE_C R33, RZ, R32, RZ ;  /* 0x00000020ff21723e */ /* 0x004fca00048060ff */
[----:B------:R2:W-:Y:S01]  /*95a0*/  @!P3 STG.E.U8 desc[UR18][R26.64+0x91], R33 ;  /* 0x000091211a00b986 */ /* 0x0005e2000c101112 */
[----:B------:R-:W-:Y:S05]  /*95b0*/  @P4 BRA `(.L_x_190) ;  /* 0x0000000000044947 */ /* 0x000fea0003800000 */
[----:B------:R0:W5:Y:S02]  /*95c0*/  LDG.E.U8 R23, desc[UR18][R28.64+0x98] ;  /* 0x000098121c177981 */ /* 0x000164000c1e1100 */
.L_x_190:
[----:B------:R-:W-:Y:S05]  /*95d0*/  BSYNC B1 ;  /* 0x0000000000017941 */ /* 0x000fea0003800000 */
.L_x_189:
        /* <DEDUP_REMOVED lines=8> */
[----:B------:R-:W-:-:S05]  /*9660*/  F2FP.SATFINITE.E5M2.F32.PACK_AB_MERGE_C R23, RZ, R23, RZ ;  /* 0x00000017ff17723e */ /* 0x000fca00048060ff */
[----:B------:R0:W-:Y:S01]  /*9670*/  @!P4 STG.E.U8 desc[UR18][R24.64+0x98], R23 ;  /* 0x000098171800c986 */ /* 0x0001e2000c101112 */
[----:B------:R-:W-:Y:S05]  /*9680*/  @P3 BRA `(.L_x_192) ;  /* 0x0000000000043947 */ /* 0x000fea0003800000 */
[----:B------:R0:W5:Y:S02]  /*9690*/  LDG.E.U8 R22, desc[UR18][R28.64+0x99] ;  /* 0x000099121c167981 */ /* 0x000164000c1e1100 */
.L_x_192:
[----:B------:R-:W-:Y:S05]  /*96a0*/  BSYNC B1 ;  /* 0x0000000000017941 */ /* 0x000fea0003800000 */
.L_x_191:
        /* <DEDUP_REMOVED lines=8> */
[----:B0-----:R-:W-:-:S05]  /*9730*/  F2FP.SATFINITE.E5M2.F32.PACK_AB_MERGE_C R23, RZ, R22, RZ ;  /* 0x00000016ff17723e */ /* 0x001fca00048060ff */
[----:B------:R0:W-:Y:S01]  /*9740*/  @!P3 STG.E.U8 desc[UR18][R24.64+0x99], R23 ;  /* 0x000099171800b986 */ /* 0x0001e2000c101112 */
[----:B------:R-:W-:Y:S05]  /*9750*/  @P4 BRA `(.L_x_194) ;  /* 0x0000000000044947 */ /* 0x000fea0003800000 */
[----:B------:R0:W5:Y:S02]  /*9760*/  LDG.E.U8 R21, desc[UR18][R30.64+0x98] ;  /* 0x000098121e157981 */ /* 0x000164000c1e1100 */
.L_x_194:
[----:B------:R-:W-:Y:S05]  /*9770*/  BSYNC B1 ;  /* 0x0000000000017941 */ /* 0x000fea0003800000 */
.L_x_193:
        /* <DEDUP_REMOVED lines=12> */
.L_x_196:
[----:B------:R-:W-:Y:S05]  /*9840*/  BSYNC B1 ;  /* 0x0000000000017941 */ /* 0x000fea0003800000 */
.L_x_195:
        /* <DEDUP_REMOVED lines=12> */
.L_x_198:
[----:B------:R-:W-:Y:S05]  /*9910*/  BSYNC B1 ;  /* 0x0000000000017941 */ /* 0x000fea0003800000 */
.L_x_197:
        /* <DEDUP_REMOVED lines=12> */
.L_x_200:
[----:B------:R-:W-:Y:S05]  /*99e0*/  BSYNC B1 ;  /* 0x0000000000017941 */ /* 0x000fea0003800000 */
.L_x_199:
        /* <DEDUP_REMOVED lines=12> */
.L_x_202:
[----:B------:R-:W-:Y:S05]  /*9ab0*/  BSYNC B1 ;  /* 0x0000000000017941 */ /* 0x000fea0003800000 */
.L_x_201:
        /* <DEDUP_REMOVED lines=12> */
.L_x_204:
[----:B------:R-:W-:Y:S05]  /*9b80*/  BSYNC B1 ;  /* 0x0000000000017941 */ /* 0x000fea0003800000 */
.L_x_203:
        /* <DEDUP_REMOVED lines=12> */
.L_x_206:
[----:B------:R-:W-:Y:S05]  /*9c50*/  BSYNC B1 ;  /* 0x0000000000017941 */ /* 0x000fea0003800000 */
.L_x_205:
        /* <DEDUP_REMOVED lines=12> */
.L_x_208:
[----:B------:R-:W-:Y:S05]  /*9d20*/  BSYNC B1 ;  /* 0x0000000000017941 */ /* 0x000fea0003800000 */
.L_x_207:
        /* <DEDUP_REMOVED lines=12> */
.L_x_210:
[----:B------:R-:W-:Y:S05]  /*9df0*/  BSYNC B1 ;  /* 0x0000000000017941 */ /* 0x000fea0003800000 */
.L_x_209:
        /* <DEDUP_REMOVED lines=12> */
.L_x_212:
[----:B------:R-:W-:Y:S05]  /*9ec0*/  BSYNC B1 ;  /* 0x0000000000017941 */ /* 0x000fea0003800000 */
.L_x_211:
        /* <DEDUP_REMOVED lines=12> */
.L_x_214:
[----:B------:R-:W-:Y:S05]  /*9f90*/  BSYNC B1 ;  /* 0x0000000000017941 */ /* 0x000fea0003800000 */
.L_x_213:
        /* <DEDUP_REMOVED lines=12> */
.L_x_216:
[----:B------:R-:W-:Y:S05]  /*a060*/  BSYNC B1 ;  /* 0x0000000000017941 */ /* 0x000fea0003800000 */
.L_x_215:
        /* <DEDUP_REMOVED lines=12> */
.L_x_218:
[----:B------:R-:W-:Y:S05]  /*a130*/  BSYNC B1 ;  /* 0x0000000000017941 */ /* 0x000fea0003800000 */
.L_x_217:
        /* <DEDUP_REMOVED lines=12> */
.L_x_220:
[----:B------:R-:W-:Y:S05]  /*a200*/  BSYNC B1 ;  /* 0x0000000000017941 */ /* 0x000fea0003800000 */
.L_x_219:
        /* <DEDUP_REMOVED lines=12> */
.L_x_222:
[----:B------:R-:W-:Y:S05]  /*a2d0*/  BSYNC B1 ;  /* 0x0000000000017941 */ /* 0x000fea0003800000 */
.L_x_221:
        /* <DEDUP_REMOVED lines=12> */
.L_x_224:
[----:B------:R-:W-:Y:S05]  /*a3a0*/  BSYNC B1 ;  /* 0x0000000000017941 */ /* 0x000fea0003800000 */
.L_x_223:
        /* <DEDUP_REMOVED lines=12> */
.L_x_226:
[----:B------:R-:W-:Y:S05]  /*a470*/  BSYNC B1 ;  /* 0x0000000000017941 */ /* 0x000fea0003800000 */
.L_x_225:
        /* <DEDUP_REMOVED lines=12> */
.L_x_228:
[----:B------:R-:W-:Y:S05]  /*a540*/  BSYNC B1 ;  /* 0x0000000000017941 */ /* 0x000fea0003800000 */
.L_x_227:
        /* <DEDUP_REMOVED lines=12> */
.L_x_230:
[----:B------:R-:W-:Y:S05]  /*a610*/  BSYNC B1 ;  /* 0x0000000000017941 */ /* 0x000fea0003800000 */
.L_x_229:
        /* <DEDUP_REMOVED lines=12> */
.L_x_232:
[----:B------:R-:W-:Y:S05]  /*a6e0*/  BSYNC B1 ;  /* 0x0000000000017941 */ /* 0x000fea0003800000 */
.L_x_231:
[----:B-----5:R-:W-:Y:S01]  /*a6f0*/  LOP3.LUT R2, R2, 0xff, RZ, 0xc0, !PT ;  /* 0x000000ff02027812 */ /* 0x020fe200078ec0ff */
[----:B------:R-:W-:Y:S01]  /*a700*/  BSSY B1, `(.L_x_233) ;  /* 0x000000b000017945 */ /* 0x000fe20003800000 */
[----:B------:R-:W-:Y:S02]  /*a710*/  ISETP.LT.OR P4, PT, R35, 0xc1, !P1 ;  /* 0x000000c12300780c */ /* 0x000fe40004f81670 */
[----:B------:R-:W-:-:S05]  /*a720*/  F2FP.F16.E5M2.UNPACK_B R2, R2 ;  /* 0x00000002ff02723e */ /* 0x000fca00020004ff */
[----:B------:R-:W-:-:S05]  /*a730*/  HADD2.F32 R2, -RZ, R2.H0_H0 ;  /* 0x20000002ff027230 */ /* 0x000fca0000004100 */
[----:B0-----:R-:W-:-:S04]  /*a740*/  FMUL R3, R2, UR21 ;  /* 0x0000001502037c20 */ /* 0x001fc80008400000 */
[----:B------:R-:W-:Y:S01]  /*a750*/  FFMA R3, R0, UR20, R3 ;  /* 0x0000001400037c23 */ /* 0x000fe20008000003 */
[----:B------:R-:W-:-:S04]  /*a760*/  PRMT R0, RZ, 0x7610, R0 ;  /* 0x00007610ff007816 */ /* 0x000fc80000000000 */
[----:B------:R-:W-:-:S05]  /*a770*/  F2FP.SATFINITE.E5M2.F32.PACK_AB_MERGE_C R3, RZ, R3, RZ ;  /* 0x00000003ff03723e */ /* 0x000fca00048060ff */
[----:B------:R0:W-:Y:S01]  /*a780*/  @!P3 STG.E.U8 desc[UR18][R24.64+0xc1], R3 ;  /* 0x0000c1031800b986 */ /* 0x0001e2000c101112 */
[----:B------:R-:W-:Y:S05]  /*a790*/  @P4 BRA `(.L_x_234) ;  /* 0x0000000000044947 */ /* 0x000fea0003800000 */
[----:B------:R0:W5:Y:S02]  /*a7a0*/  LDG.E.U8 R0, desc[UR18][R30.64+0xc0] ;  /* 0x0000c0121e007981 */ /* 0x000164000c1e1100 */
.L_x_234:
[----:B------:R-:W-:Y:S05]  /*a7b0*/  BSYNC B1 ;  /* 0x0000000000017941 */ /* 0x000fea0003800000 */
.L_x_233:
[----:B------:R-:W2:Y:S01]  /*a7c0*/  LDL.LU R2, [R1] ;  /* 0x0000000001027983 */ /* 0x000ea20000300800 */
[----:B-----5:R-:W-:Y:S01]  /*a7d0*/  LOP3.LUT R0, R0, 0xff, RZ, 0xc0, !PT ;  /* 0x000000ff00007812 */ /* 0x020fe200078ec0ff */
[----:B------:R-:W-:Y:S01]  /*a7e0*/  BSSY B1, `(.L_x_235) ;  /* 0x000000b000017945 */ /* 0x000fe20003800000 */
[----:B------:R-:W-:Y:S02]  /*a7f0*/  ISETP.LT.OR P3, PT, R35, 0xc2, !P1 ;  /* 0x000000c22300780c */ /* 0x000fe40004f61670 */
[----:B------:R-:W-:-:S05]  /*a800*/  F2FP.F16.E5M2.UNPACK_B R0, R0 ;  /* 0x00000000ff00723e */ /* 0x000fca00020004ff */
[----:B------:R-:W-:-:S05]  /*a810*/  HADD2.F32 R0, -RZ, R0.H0_H0 ;  /* 0x20000000ff007230 */ /* 0x000fca0000004100 */
[----:B------:R-:W-:-:S04]  /*a820*/  FMUL R0, R0, UR21 ;  /* 0x0000001500007c20 */ /* 0x000fc80008400000 */
[----:B--2---:R-:W-:-:S05]  /*a830*/  FFMA R0, R2, UR20, R0 ;  /* 0x0000001402007c23 */ /* 0x004fca0008000000 */
[----:B0-----:R-:W-:Y:S02]  /*a840*/  F2FP.SATFINITE.E5M2.F32.PACK_AB_MERGE_C R3, RZ, R0, RZ ;  /* 0x00000000ff03723e */ /* 0x001fe400048060ff */
[----:B------:R-:W-:-:S03]  /*a850*/  PRMT R0, RZ, 0x7610, R0 ;  /* 0x00007610ff007816 */ /* 0x000fc60000000000 */
[----:B------:R0:W-:Y:S01]  /*a860*/  @!P4 STG.E.U8 desc[UR18][R26.64+0xc0], R3 ;  /* 0x0000c0031a00c986 */ /* 0x0001e2000c101112 */
[----:B------:R-:W-:Y:S05]  /*a870*/  @P3 BRA `(.L_x_236) ;  /* 0x0000000000043947 */ /* 0x000fea0003800000 */
[----:B------:R2:W5:Y:S02]  /*a880*/  LDG.E.U8 R0, desc[UR18][R30.64+0xc1] ;  /* 0x0000c1121e007981 */ /* 0x000564000c1e1100 */
.L_x_236:
[----:B------:R-:W-:Y:S05]  /*a890*/  BSYNC B1 ;  /* 0x0000000000017941 */ /* 0x000fea0003800000 */
.L_x_235:
[----:B------:R-:W3:Y:S01]  /*a8a0*/  LDL.LU R2, [R1+0x4] ;  /* 0x0000040001027983 */ /* 0x000ee20000300800 */
[----:B-----5:R-:W-:Y:S01]  /*a8b0*/  LOP3.LUT R0, R0, 0xff, RZ, 0xc0, !PT ;  /* 0x000000ff00007812 */ /* 0x020fe200078ec0ff */
[----:B------:R-:W-:Y:S01]  /*a8c0*/  BSSY B1, `(.L_x_237) ;  /* 0x000000b000017945 */ /* 0x000fe20003800000 */
[----:B------:R-:W-:Y:S02]  /*a8d0*/  ISETP.LT.OR P4, PT, R35, 0xc9, !P0 ;  /* 0x000000c92300780c */ /* 0x000fe40004781670 */
[----:B------:R-:W-:-:S05]  /*a8e0*/  F2FP.F16.E5M2.UNPACK_B R0, R0 ;  /* 0x00000000ff00723e */ /* 0x000fca00020004ff */
[----:B------:R-:W-:-:S05]  /*a8f0*/  HADD2.F32 R0, -RZ, R0.H0_H0 ;  /* 0x20000000ff007230 */ /* 0x000fca0000004100 */
[----:B------:R-:W-:-:S04]  /*a900*/  FMUL R0, R0, UR21 ;  /* 0x0000001500007c20 */ /* 0x000fc80008400000 */
[----:B---3--:R-:W-:-:S05]  /*a910*/  FFMA R0, R2, UR20, R0 ;  /* 0x0000001402007c23 */ /* 0x008fca0008000000 */
[----:B0-----:R-:W-:Y:S02]  /*a920*/  F2FP.SATFINITE.E5M2.F32.PACK_AB_MERGE_C R3, RZ, R0, RZ ;  /* 0x00000000ff03723e */ /* 0x001fe400048060ff */
[----:B------:R-:W-:-:S03]  /*a930*/  PRMT R0, RZ, 0x7610, R0 ;  /* 0x00007610ff007816 */ /* 0x000fc60000000000 */
[----:B------:R0:W-:Y:S01]  /*a940*/  @!P3 STG.E.U8 desc[UR18][R26.64+0xc1], R3 ;  /* 0x0000c1031a00b986 */ /* 0x0001e2000c101112 */
[----:B------:R-:W-:Y:S05]  /*a950*/  @P4 BRA `(.L_x_238) ;  /* 0x0000000000044947 */ /* 0x000fea0003800000 */
[----:B------:R3:W5:Y:S02]  /*a960*/  LDG.E.U8 R0, desc[UR18][R28.64+0xc8] ;  /* 0x0000c8121c007981 */ /* 0x000764000c1e1100 */
.L_x_238:
[----:B------:R-:W-:Y:S05]  /*a970*/  BSYNC B1 ;  /* 0x0000000000017941 */ /* 0x000fea0003800000 */
.L_x_237:
[----:B------:R-:W2:Y:S01]  /*a980*/  LDL.LU R2, [R1+0x8] ;  /* 0x0000080001027983 */ /* 0x000ea20000300800 */
        /* <DEDUP_REMOVED lines=12> */
.L_x_240:
[----:B------:R-:W-:Y:S05]  /*aa50*/  BSYNC B1 ;  /* 0x0000000000017941 */ /* 0x000fea0003800000 */
.L_x_239:
        /* <DEDUP_REMOVED lines=13> */
.L_x_242:
[----:B------:R-:W-:Y:S05]  /*ab30*/  BSYNC B1 ;  /* 0x0000000000017941 */ /* 0x000fea0003800000 */
.L_x_241:
        /* <DEDUP_REMOVED lines=13> */
.L_x_244:
[----:B------:R-:W-:Y:S05]  /*ac10*/  BSYNC B1 ;  /* 0x0000000000017941 */ /* 0x000fea0003800000 */
.L_x_243:
        /* <DEDUP_REMOVED lines=13> */
.L_x_246:
[----:B------:R-:W-:Y:S05]  /*acf0*/  BSYNC B1 ;  /* 0x0000000000017941 */ /* 0x000fea0003800000 */
.L_x_245:
        /* <DEDUP_REMOVED lines=13> */
.L_x_248:
[----:B------:R-:W-:Y:S05]  /*add0*/  BSYNC B1 ;  /* 0x0000000000017941 */ /* 0x000fea0003800000 */
.L_x_247:
        /* <DEDUP_REMOVED lines=13> */
.L_x_250:
[----:B------:R-:W-:Y:S05]  /*aeb0*/  BSYNC B1 ;  /* 0x0000000000017941 */ /* 0x000fea0003800000 */
.L_x_249:
        /* <DEDUP_REMOVED lines=13> */
.L_x_252:
[----:B------:R-:W-:Y:S05]  /*af90*/  BSYNC B1 ;  /* 0x0000000000017941 */ /* 0x000fea0003800000 */
.L_x_251:
        /* <DEDUP_REMOVED lines=13> */
.L_x_254:
[----:B------:R-:W-:Y:S05]  /*b070*/  BSYNC B1 ;  /* 0x0000000000017941 */ /* 0x000fea0003800000 */
.L_x_253:
        /* <DEDUP_REMOVED lines=13> */
.L_x_256:
[----:B------:R-:W-:Y:S05]  /*b150*/  BSYNC B1 ;  /* 0x0000000000017941 */ /* 0x000fea0003800000 */
.L_x_255:
        /* <DEDUP_REMOVED lines=13> */
.L_x_258:
[----:B------:R-:W-:Y:S05]  /*b230*/  BSYNC B1 ;  /* 0x0000000000017941 */ /* 0x000fea0003800000 */
.L_x_257:
        /* <DEDUP_REMOVED lines=13> */
.L_x_260:
[----:B------:R-:W-:Y:S05]  /*b310*/  BSYNC B1 ;  /* 0x0000000000017941 */ /* 0x000fea0003800000 */
.L_x_259:
        /* <DEDUP_REMOVED lines=13> */
.L_x_262:
[----:B------:R-:W-:Y:S05]  /*b3f0*/  BSYNC B1 ;  /* 0x0000000000017941 */ /* 0x000fea0003800000 */
.L_x_261:
        /* <DEDUP_REMOVED lines=13> */
.L_x_264:
[----:B------:R-:W-:Y:S05]  /*b4d0*/  BSYNC B1 ;  /* 0x0000000000017941 */ /* 0x000fea0003800000 */
.L_x_263:
        /* <DEDUP_REMOVED lines=13> */
.L_x_266:
[----:B------:R-:W-:Y:S05]  /*b5b0*/  BSYNC B1 ;  /* 0x0000000000017941 */ /* 0x000fea0003800000 */
.L_x_265:
        /* <DEDUP_REMOVED lines=13> */
.L_x_268:
[----:B------:R-:W-:Y:S05]  /*b690*/  BSYNC B1 ;  /* 0x0000000000017941 */ /* 0x000fea0003800000 */
.L_x_267:
        /* <DEDUP_REMOVED lines=13> */
.L_x_270:
[----:B------:R-:W-:Y:S05]  /*b770*/  BSYNC B1 ;  /* 0x0000000000017941 */ /* 0x000fea0003800000 */
.L_x_269:
        /* <DEDUP_REMOVED lines=13> */
.L_x_272:
[----:B------:R-:W-:Y:S05]  /*b850*/  BSYNC B1 ;  /* 0x0000000000017941 */ /* 0x000fea0003800000 */
.L_x_271:
        /* <DEDUP_REMOVED lines=13> */
.L_x_274:
[----:B------:R-:W-:Y:S05]  /*b930*/  BSYNC B1 ;  /* 0x0000000000017941 */ /* 0x000fea0003800000 */
.L_x_273:
        /* <DEDUP_REMOVED lines=13> */
.L_x_276:
[----:B------:R-:W-:Y:S05]  /*ba10*/  BSYNC B1 ;  /* 0x0000000000017941 */ /* 0x000fea0003800000 */
.L_x_275:
        /* <DEDUP_REMOVED lines=13> */
.L_x_278:
[----:B------:R-:W-:Y:S05]  /*baf0*/  BSYNC B1 ;  /* 0x0000000000017941 */ /* 0x000fea0003800000 */
.L_x_277:
        /* <DEDUP_REMOVED lines=13> */
.L_x_280:
[----:B------:R-:W-:Y:S05]  /*bbd0*/  BSYNC B1 ;  /* 0x0000000000017941 */ /* 0x000fea0003800000 */
.L_x_279:
        /* <DEDUP_REMOVED lines=13> */
.L_x_282:
[----:B------:R-:W-:Y:S05]  /*bcb0*/  BSYNC B1 ;  /* 0x0000000000017941 */ /* 0x000fea0003800000 */
.L_x_281:
        /* <DEDUP_REMOVED lines=13> */
.L_x_284:
[----:B------:R-:W-:Y:S05]  /*bd90*/  BSYNC B1 ;  /* 0x0000000000017941 */ /* 0x000fea0003800000 */
.L_x_283:
        /* <DEDUP_REMOVED lines=13> */
.L_x_286:
[----:B------:R-:W-:Y:S05]  /*be70*/  BSYNC B1 ;  /* 0x0000000000017941 */ /* 0x000fea0003800000 */
.L_x_285:
        /* <DEDUP_REMOVED lines=13> */
.L_x_288:
[----:B------:R-:W-:Y:S05]  /*bf50*/  BSYNC B1 ;  /* 0x0000000000017941 */ /* 0x000fea0003800000 */
.L_x_287:
        /* <DEDUP_REMOVED lines=13> */
.L_x_290:
[----:B------:R-:W-:Y:S05]  /*c030*/  BSYNC B1 ;  /* 0x0000000000017941 */ /* 0x000fea0003800000 */
.L_x_289:
        /* <DEDUP_REMOVED lines=13> */
.L_x_292:
[----:B------:R-:W-:Y:S05]  /*c110*/  BSYNC B1 ;  /* 0x0000000000017941 */ /* 0x000fea0003800000 */
.L_x_291:
[----:B------:R-:W-:Y:S05]  /*c120*/  @P1 BRA `(.L_x_293) ;  /* 0x0000002000a41947 */ /* 0x000fea0003800000 */
[----:B------:R-:W2:Y:S01]  /*c130*/  LDL.LU R2, [R1+0x74] ;  /* 0x0000740001027983 */ /* 0x000ea20000300800 */
[----:B-----5:R-:W-:-:S04]  /*c140*/  LOP3.LUT R0, R0, 0xff, RZ, 0xc0, !PT ;  /* 0x000000ff00007812 */ /* 0x020fc800078ec0ff */
[----:B------:R-:W-:-:S05]  /*c150*/  F2FP.F16.E5M2.UNPACK_B R0, R0 ;  /* 0x00000000ff00723e */ /* 0x000fca00020004ff */
[----:B------:R-:W-:-:S05]  /*c160*/  HADD2.F32 R0, -RZ, R0.H0_H0 ;  /* 0x20000000ff007230 */ /* 0x000fca0000004100 */
[----:B------:R-:W-:-:S04]  /*c170*/  FMUL R0, R0, UR21 ;  /* 0x0000001500007c20 */ /* 0x000fc80008400000 */
[----:B--2---:R-:W-:-:S05]  /*c180*/  FFMA R0, R2, UR20, R0 ;  /* 0x0000001402007c23 */ /* 0x004fca0008000000 */
[----:B0-----:R-:W-:-:S05]  /*c190*/  F2FP.SATFINITE.E5M2.F32.PACK_AB_MERGE_C R3, RZ, R0, RZ ;  /* 0x00000000ff03723e */ /* 0x001fca00048060ff */
[----:B------:R0:W-:Y:S01]  /*c1a0*/  STG.E.U8 desc[UR18][R26.64+0xf9], R3 ;  /* 0x0000f9031a007986 */ /* 0x0001e2000c101112 */
[----:B------:R-:W-:Y:S05]  /*c1b0*/  BRA `(.L_x_293) ;  /* 0x0000002000807947 */ /* 0x000fea0003800000 */
.L_x_36:
[----:B------:R-:W-:Y:S01]  /*c1c0*/  ISETP.GE.AND P1, PT, R38, 0x1, PT ;  /* 0x000000012600780c */ /* 0x000fe20003f26270 */
[----:B------:R-:W-:Y:S01]  /*c1d0*/  FMUL R226, R226, UR20 ;  /* 0x00000014e2e27c20 */ /* 0x000fe20008400000 */
[----:B------:R-:W2:Y:S01]  /*c1e0*/  LDL.LU R227, [R1+0x10] ;  /* 0x0000100001e37983 */ /* 0x000ea20000300800 */
[----:B------:R-:W-:Y:S01]  /*c1f0*/  ISETP.GE.AND P0, PT, R38, 0x9, PT ;  /* 0x000000092600780c */ /* 0x000fe20003f06270 */
[----:B------:R-:W-:Y:S01]  /*c200*/  FMUL R225, R225, UR20 ;  /* 0x00000014e1e17c20 */ /* 0x000fe20008400000 */
[C---:B------:R-:W-:Y:S02]  /*c210*/  ISETP.LT.OR P4, PT, R35.reuse, 0x1, !P1 ;  /* 0x000000012300780c */ /* 0x040fe40004f81670 */
[C---:B------:R-:W-:Y:S02]  /*c220*/  ISETP.LT.OR P5, PT, R35.reuse, 0x2, !P1 ;  /* 0x000000022300780c */ /* 0x040fe40004fa1670 */
[----:B------:R-:W-:Y:S02]  /*c230*/  F2FP.SATFINITE.E5M2.F32.PACK_AB_MERGE_C R29, RZ, R226, RZ ;  /* 0x000000e2ff1d723e */ /* 0x000fe400048060ff */
[C---:B------:R-:W-:Y:S01]  /*c240*/  ISETP.LT.OR P3, PT, R35.reuse, 0x1, !P0 ;  /* 0x000000012300780c */ /* 0x040fe20004761670 */
[----:B------:R-:W-:Y:S01]  /*c250*/  FMUL R224, R224, UR20 ;  /* 0x00000014e0e07c20 */ /* 0x000fe20008400000 */
[----:B------:R-:W-:Y:S01]  /*c260*/  ISETP.LT.OR P6, PT, R35, 0xa, !P1 ;  /* 0x0000000a2300780c */ /* 0x000fe20004fc1670 */
[----:B------:R-:W-:Y:S01]  /*c270*/  FMUL R223, R223, UR20 ;  /* 0x00000014dfdf7c20 */ /* 0x000fe20008400000 */
[----:B------:R-:W-:Y:S01]  /*c280*/  F2FP.SATFINITE.E5M2.F32.PACK_AB_MERGE_C R225, RZ, R225, RZ ;  /* 0x000000e1ffe1723e */ /* 0x000fe200048060ff */
[----:B------:R-:W-:Y:S01]  /*c290*/  FMUL R221, R221, UR20 ;  /* 0x00000014dddd7c20 */ /* 0x000fe20008400000 */
[----:B------:R-:W-:Y:S01]  /*c2a0*/  FMUL R222, R222, UR20 ;  /* 0x00000014dede7c20 */ /* 0x000fe20008400000 */
[----:B------:R0:W-:Y:S01]  /*c2b0*/  @!P4 STG.E.U8 desc[UR18][R24.64], R29 ;  /* 0x0000001d1800c986 */ /* 0x0001e2000c101112 */
[----:B------:R-:W-:-:S02]  /*c2c0*/  ISETP.LT.OR P4, PT, R35, 0x2, !P0 ;  /* 0x000000022300780c */ /* 0x000fc40004781670 */
[----:B------:R-:W-:Y:S01]  /*c2d0*/  F2FP.SATFINITE.E5M2.F32.PACK_AB_MERGE_C R31, RZ, R224, RZ ;  /* 0x000000e0ff1f723e */ /* 0x000fe200048060ff */
[----:B------:R3:W-:Y:S01]  /*c2e0*/  @!P5 STG.E.U8 desc[UR18][R24.64+0x1], R225 ;  /* 0x000001e11800d986 */ /* 0x0007e2000c101112 */
[C---:B------:R-:W-:Y:S02]  /*c2f0*/  ISETP.LT.OR P5, PT, R35.reuse, 0x9, !P1 ;  /* 0x000000092300780c */ /* 0x040fe40004fa1670 */
[----:B------:R-:W-:Y:S01]  /*c300*/  F2FP.SATFINITE.E5M2.F32.PACK_AB_MERGE_C R223, RZ, R223, RZ ;  /* 0x000000dfffdf723e */ /* 0x000fe200048060ff */
[----:B------:R-:W-:Y:S01]  /*c310*/  FMUL R220, R220, UR20 ;  /* 0x00000014dcdc7c20 */ /* 0x000fe20008400000 */
[----:B------:R-:W-:Y:S01]  /*c320*/  F2FP.SATFINITE.E5M2.F32.PACK_AB_MERGE_C R221, RZ, R221, RZ ;  /* 0x000000ddffdd723e */ /* 0x000fe200048060ff */
[----:B------:R-:W-:Y:S01]  /*c330*/  @!P3 STG.E.U8 desc[UR18][R26.64], R31 ;  /* 0x0000001f1a00b986 */ /* 0x000fe2000c101112 */
[----:B------:R-:W-:-:S03]  /*c340*/  ISETP.LT.OR P3, PT, R35, 0x9, !P0 ;  /* 0x000000092300780c */ /* 0x000fc60004761670 */
[----:B------:R-:W-:Y:S01]  /*c350*/  @!P4 STG.E.U8 desc[UR18][R26.64+0x1], R223 ;  /* 0x000001df1a00c986 */ /* 0x000fe2000c101112 */
[----:B------:R-:W-:-:S03]  /*c360*/  ISETP.LT.OR P4, PT, R35, 0xa, !P0 ;  /* 0x0000000a2300780c */ /* 0x000fc60004781670 */
[----:B------:R-:W-:Y:S01]  /*c370*/  @!P6 STG.E.U8 desc[UR18][R24.64+0x9], R221 ;  /* 0x000009dd1800e986 */ /* 0x000fe2000c101112 */
[----:B------:R-:W-:Y:S01]  /*c380*/  ISETP.LT.OR P6, PT, R35, 0x12, !P1 ;  /* 0x000000122300780c */ /* 0x000fe20004fc1670 */
[----:B------:R-:W-:Y:S01]  /*c390*/  FMUL R219, R219, UR20 ;  /* 0x00000014dbdb7c20 */ /* 0x000fe20008400000 */
[----:B0-----:R-:W-:Y:S01]  /*c3a0*/  F2FP.SATFINITE.E5M2.F32.PACK_AB_MERGE_C R29, RZ, R222, RZ ;  /* 0x000000deff1d723e */ /* 0x001fe200048060ff */
[----:B------:R-:W-:Y:S01]  /*c3b0*/  FMUL R217, R217, UR20 ;  /* 0x00000014d9d97c20 */ /* 0x000fe20008400000 */
[----:B------:R-:W4:Y:S01]  /*c3c0*/  LDL.LU R226, [R1+0xc] ;  /* 0x00000c0001e27983 */ /* 0x000f220000300800 */
[----:B------:R-:W-:Y:S02]  /*c3d0*/  F2FP.SATFINITE.E5M2.F32.PACK_AB_MERGE_C R33, RZ, R220, RZ ;  /* 0x000000dcff21723e */ /* 0x000fe400048060ff */
[----:B------:R-:W-:Y:S01]  /*c3e0*/  F2FP.SATFINITE.E5M2.F32.PACK_AB_MERGE_C R219, RZ, R219, RZ ;  /* 0x000000dbffdb723e */ /* 0x000fe200048060ff */
[----:B------:R0:W-:Y:S01]  /*c3f0*/  @!P5 STG.E.U8 desc[UR18][R24.64+0x8], R29 ;  /* 0x0000081d1800d986 */ /* 0x0001e2000c101112 */
[----:B------:R-:W-:-:S02]  /*c400*/  ISETP.LT.OR P5, PT, R35, 0x11, !P1 ;  /* 0x000000112300780c */ /* 0x000fc40004fa1670 */
[----:B------:R-:W-:Y:S01]  /*c410*/  F2FP.SATFINITE.E5M2.F32.PACK_AB_MERGE_C R217, RZ, R217, RZ ;  /* 0x000000d9ffd9723e */ /* 0x000fe200048060ff */
[----:B---3--:R-:W3:Y:S01]  /*c420*/  LDL.LU R225, [R1+0x8] ;  /* 0x0000080001e17983 */ /* 0x008ee20000300800 */
[----:B------:R-:W-:-:S03]  /*c430*/  FMUL R218, R218, UR20 ;  /* 0x00000014dada7c20 */ /* 0x000fc60008400000 */
[----:B------:R-:W4:Y:S04]  /*c440*/  LDL.LU R224, [R1+0x4] ;  /* 0x0000040001e07983 */ /* 0x000f280000300800 */
[----:B------:R-:W3:Y:S01]  /*c450*/  LDL.LU R222, [R1] ;  /* 0x0000000001de7983 */ /* 0x000ee20000300800 */
[----:B0-----:R-:W-:Y:S01]  /*c460*/  F2FP.SATFINITE.E5M2.F32.PACK_AB_MERGE_C R29, RZ, R218, RZ ;  /* 0x000000daff1d723e */ /* 0x001fe200048060ff */
[----:B------:R-:W-:Y:S01]  /*c470*/  FMUL R216, R216, UR20 ;  /* 0x00000014d8d87c20 */ /* 0x000fe20008400000 */
[----:B------:R-:W-:Y:S01]  /*c480*/  FMUL R215, R215, UR20 ;  /* 0x00000014d7d77c20 */ /* 0x000fe20008400000 */
[----:B------:R0:W-:Y:S01]  /*c490*/  @!P3 STG.E.U8 desc[UR18][R26.64+0x8], R33 ;  /* 0x000008211a00b986 */ /* 0x0001e2000c101112 */
[----:B------:R-:W-:Y:S01]  /*c4a0*/  ISETP.LT.OR P3, PT, R35, 0x11, !P0 ;  /* 0x000000112300780c */ /* 0x000fe20004761670 */
[----:B------:R-:W-:Y:S01]  /*c4b0*/  FMUL R213, R213, UR20 ;  /* 0x00000014d5d57c20 */ /* 0x000fe20008400000 */
[----:B------:R-:W-:Y:S01]  /*c4c0*/  F2FP.SATFINITE.E5M2.F32.PACK_AB_MERGE_C R31, RZ, R216, RZ ;  /* 0x000000d8ff1f723e */ /* 0x000fe200048060ff */
[----:B------:R-:W-:Y:S01]  /*c4d0*/  @!P4 STG.E.U8 desc[UR18][R26.64+0x9], R219 ;  /* 0x000009db1a00c986 */ /* 0x000fe2000c101112 */
[C---:B------:R-:W-:Y:S01]  /*c4e0*/  ISETP.LT.OR P4, PT, R35.reuse, 0x12, !P0 ;  /* 0x000000122300780c */ /* 0x040fe20004781670 */
[----:B------:R-:W-:Y:S01]  /*c4f0*/  FMUL R214, R214, UR20 ;  /* 0x00000014d6d67c20 */ /* 0x000fe20008400000 */
[----:B------:R-:W-:Y:S01]  /*c500*/  F2FP.SATFINITE.E5M2.F32.PACK_AB_MERGE_C R215, RZ, R215, RZ ;  /* 0x000000d7ffd7723e */ /* 0x000fe200048060ff */
[----:B------:R-:W-:Y:S01]  /*c510*/  @!P6 STG.E.U8 desc[UR18][R24.64+0x11], R217 ;  /* 0x000011d91800e986 */ /* 0x000fe2000c101112 */
[C---:B------:R-:W-:Y:S01]  /*c520*/  ISETP.LT.OR P6, PT, R35.reuse, 0x1a, !P1 ;  /* 0x0000001a2300780c */ /* 0x040fe20004fc1670 */
[----:B------:R-:W-:Y:S01]  /*c530*/  FMUL R212, R212, UR20 ;  /* 0x00000014d4d47c20 */ /* 0x000fe20008400000 */
[----:B------:R-:W-:Y:S01]  /*c540*/  F2FP.SATFINITE.E5M2.F32.PACK_AB_MERGE_C R213, RZ, R213, RZ ;  /* 0x000000d5ffd5723e */ /* 0x000fe200048060ff */
[----:B------:R1:W-:Y:S01]  /*c550*/  @!P5 STG.E.U8 desc[UR18][R24.64+0x10], R29 ;  /* 0x0000101d1800d986 */ /* 0x0003e2000c101112 */
[----:B------:R-:W-:Y:S01]  /*c560*/  ISETP.LT.OR P5, PT, R35, 0x19, !P1 ;  /* 0x000000192300780c */ /* 0x000fe20004fa1670 */
[----:B------:R-:W-:Y:S01]  /*c570*/  FMUL R211, R211, UR20 ;  /* 0x00000014d3d37c20 */ /* 0x000fe20008400000 */
[----:B------:R-:W-:Y:S01]  /*c580*/  FMUL R209, R209, UR20 ;  /* 0x00000014d1d17c20 */ /* 0x000fe20008400000 */
[----:B------:R1:W-:Y:S01]  /*c590*/  @!P3 STG.E.U8 desc[UR18][R26.64+0x10], R31 ;  /* 0x0000101f1a00b986 */ /* 0x0003e2000c101112 */
[C---:B------:R-:W-:Y:S01]  /*c5a0*/  ISETP.LT.OR P3, PT, R35.reuse, 0x19, !P0 ;  /* 0x000000192300780c */ /* 0x040fe20004761670 */
[----:B------:R-:W-:Y:S01]  /*c5b0*/  FMUL R210, R210, UR20 ;  /* 0x00000014d2d27c20 */ /* 0x000fe20008400000 */
[----:B0-----:R-:W-:Y:S01]  /*c5c0*/  F2FP.SATFINITE.E5M2.F32.PACK_AB_MERGE_C R33, RZ, R212, RZ ;  /* 0x000000d4ff21723e */ /* 0x001fe200048060ff */
[----:B------:R-:W-:Y:S01]  /*c5d0*/  @!P4 STG.E.U8 desc[UR18][R26.64+0x11], R215 ;  /* 0x000011d71a00c986 */ /* 0x000fe2000c101112 */
[C---:B------:R-:W-:Y:S01]  /*c5e0*/  ISETP.LT.OR P4, PT, R35.reuse, 0x1a, !P0 ;  /* 0x0000001a2300780c */ /* 0x040fe20004781670 */
[----:B------:R-:W-:Y:S01]  /*c5f0*/  FMUL R208, R208, UR20 ;  /* 0x00000014d0d07c20 */ /* 0x000fe20008400000 */
[----:B------:R-:W-:Y:S01]  /*c600*/  F2FP.SATFINITE.E5M2.F32.PACK_AB_MERGE_C R211, RZ, R211, RZ ;  /* 0x000000d3ffd3723e */ /* 0x000fe200048060ff */
[----:B------:R-:W-:Y:S01]  /*c610*/  @!P6 STG.E.U8 desc[UR18][R24.64+0x19], R213 ;  /* 0x000019d51800e986 */ /* 0x000fe2000c101112 */
[----:B------:R-:W-:Y:S01]  /*c620*/  ISETP.LT.OR P6, PT, R35, 0x22, !P1 ;  /* 0x000000222300780c */ /* 0x000fe20004fc1670 */
[----:B------:R-:W-:Y:S01]  /*c630*/  FMUL R207, R207, UR20 ;  /* 0x00000014cfcf7c20 */ /* 0x000fe20008400000 */
[----:B-1----:R-:W-:Y:S01]  /*c640*/  F2FP.SATFINITE.E5M2.F32.PACK_AB_MERGE_C R29, RZ, R214, RZ ;  /* 0x000000d6ff1d723e */ /* 0x002fe200048060ff */
[----:B------:R-:W-:Y:S01]  /*c650*/  FMUL R205, R205, UR20 ;  /* 0x00000014cdcd7c20 */ /* 0x000fe20008400000 */
[----:B------:R-:W-:Y:S01]  /*c660*/  F2FP.SATFINITE.E5M2.F32.PACK_AB_MERGE_C R209, RZ, R209, RZ ;  /* 0x000000d1ffd1723e */ /* 0x000fe200048060ff */
[----:B------:R-:W-:Y:S01]  /*c670*/  FMUL R206, R206, UR20 ;  /* 0x00000014cece7c20 */ /* 0x000fe20008400000 */
[----:B------:R-:W-:Y:S01]  /*c680*/  F2FP.SATFINITE.E5M2.F32.PACK_AB_MERGE_C R31, RZ, R208, RZ ;  /* 0x000000d0ff1f723e */ /* 0x000fe200048060ff */
[----:B------:R0:W-:Y:S01]  /*c690*/  @!P5 STG.E.U8 desc[UR18][R24.64+0x18], R29 ;  /* 0x0000181d1800d986 */ /* 0x0001e2000c101112 */
[C---:B------:R-:W-:Y:S01]  /*c6a0*/  ISETP.LT.OR P5, PT, R35.reuse, 0x21, !P1 ;  /* 0x000000212300780c */ /* 0x040fe20004fa1670 */
[----:B------:R-:W-:Y:S01]  /*c6b0*/  FMUL R204, R204, UR20 ;  /* 0x00000014cccc7c20 */ /* 0x000fe20008400000 */
[----:B------:R-:W-:Y:S01]  /*c6c0*/  F2FP.SATFINITE.E5M2.F32.PACK_AB_MERGE_C R207, RZ, R207, RZ ;  /* 0x000000cfffcf723e */ /* 0x000fe200048060ff */
[----:B------:R1:W-:Y:S01]  /*c6d0*/  @!P3 STG.E.U8 desc[UR18][R26.64+0x18], R33 ;  /* 0x000018211a00b986 */ /* 0x0003e2000c101112 */
[----:B------:R-:W-:Y:S01]  /*c6e0*/  ISETP.LT.OR P3, PT, R35, 0x21, !P0 ;  /* 0x000000212300780c */ /* 0x000fe20004761670 */
[----:B------:R-:W-:Y:S01]  /*c6f0*/  FMUL R203, R203, UR20 ;  /* 0x00000014cbcb7c20 */ /* 0x000fe20008400000 */
[----:B------:R-:W-:Y:S01]  /*c700*/  F2FP.SATFINITE.E5M2.F32.PACK_AB_MERGE_C R205, RZ, R205, RZ ;  /* 0x000000cdffcd723e */ /* 0x000fe200048060ff */
[----:B------:R-:W-:Y:S01]  /*c710*/  @!P4 STG.E.U8 desc[UR18][R26.64+0x19], R211 ;  /* 0x000019d31a00c986 */ /* 0x000fe2000c101112 */
[----:B------:R-:W-:Y:S01]  /*c720*/  ISETP.LT.OR P4, PT, R35, 0x22, !P0 ;  /* 0x000000222300780c */ /* 0x000fe20004781670 */
[----:B------:R-:W-:Y:S01]  /*c730*/  FMUL R201, R201, UR20 ;  /* 0x00000014c9c97c20 */ /* 0x000fe20008400000 */
[----:B------:R-:W-:Y:S01]  /*c740*/  F2FP.SATFINITE.E5M2.F32.PACK_AB_MERGE_C R203, RZ, R203, RZ ;  /* 0x000000cbffcb723e */ /* 0x000fe200048060ff */
[----:B------:R-:W-:Y:S01]  /*c750*/  @!P6 STG.E.U8 desc[UR18][R24.64+0x21], R209 ;  /* 0x000021d11800e986 */ /* 0x000fe2000c101112 */
[----:B------:R-:W-:Y:S01]  /*c760*/  ISETP.LT.OR P6, PT, R35, 0x2a, !P1 ;  /* 0x0000002a2300780c */ /* 0x000fe20004fc1670 */
[----:B------:R-:W-:Y:S01]  /*c770*/  FMUL R202, R202, UR20 ;  /* 0x00000014caca7c20 */ /* 0x000fe20008400000 */
[----:B0-----:R-:W-:Y:S01]  /*c780*/  F2FP.SATFINITE.E5M2.F32.PACK_AB_MERGE_C R29, RZ, R210, RZ ;  /* 0x000000d2ff1d723e */ /* 0x001fe200048060ff */
[----:B------:R-:W-:Y:S01]  /*c790*/  FMUL R200, R200, UR20 ;  /* 0x00000014c8c87c20 */ /* 0x000fe20008400000 */
[----:B-1----:R-:W-:Y:S01]  /*c7a0*/  F2FP.SATFINITE.E5M2.F32.PACK_AB_MERGE_C R33, RZ, R204, RZ ;  /* 0x000000ccff21723e */ /* 0x002fe200048060ff */
[----:B------:R-:W-:Y:S01]  /*c7b0*/  FMUL R199, R199, UR20 ;  /* 0x00000014c7c77c20 */ /* 0x000fe20008400000 */
[----:B------:R-:W-:Y:S01]  /*c7c0*/  F2FP.SATFINITE.E5M2.F32.PACK_AB_MERGE_C R201, RZ, R201, RZ ;  /* 0x000000c9ffc9723e */ /* 0x000fe200048060ff */
[----:B------:R0:W-:Y:S01]  /*c7d0*/  @!P5 STG.E.U8 desc[UR18][R24.64+0x20], R29 ;  /* 0x0000201d1800d986 */ /* 0x0001e2000c101112 */
[----:B------:R-:W-:Y:S01]  /*c7e0*/  ISETP.LT.OR P5, PT, R35, 0x29, !P1 ;  /* 0x000000292300780c */ /* 0x000fe20004fa1670 */
[----:B------:R-:W-:Y:S01]  /*c7f0*/  FMUL R197, R197, UR20 ;  /* 0x00000014c5c57c20 */ /* 0x000fe20008400000 */
[----:B------:R-:W-:Y:S01]  /*c800*/  F2FP.SATFINITE.E5M2.F32.PACK_AB_MERGE_C R199, RZ, R199, RZ ;  /* 0x000000c7ffc7723e */ /* 0x000fe200048060ff */
[----:B------:R1:W-:Y:S01]  /*c810*/  @!P3 STG.E.U8 desc[UR18][R26.64+0x20], R31 ;  /* 0x0000201f1a00b986 */ /* 0x0003e2000c101112 */
[C---:B------:R-:W-:Y:S01]  /*c820*/  ISETP.LT.OR P3, PT, R35.reuse, 0x29, !P0 ;  /* 0x000000292300780c */ /* 0x040fe20004761670 */
[----:B------:R-:W-:Y:S01]  /*c830*/  FMUL R198, R198, UR20 ;  /* 0x00000014c6c67c20 */ /* 0x000fe20008400000 */
[----:B------:R-:W-:Y:S01]  /*c840*/  F2FP.SATFINITE.E5M2.F32.PACK_AB_MERGE_C R197, RZ, R197, RZ ;  /* 0x000000c5ffc5723e */ /* 0x000fe200048060ff */
[----:B------:R-:W-:Y:S01]  /*c850*/  @!P4 STG.E.U8 desc[UR18][R26.64+0x21], R207 ;  /* 0x000021cf1a00c986 */ /* 0x000fe2000c101112 */
[----:B------:R-:W-:Y:S01]  /*c860*/  ISETP.LT.OR P4, PT, R35, 0x2a, !P0 ;  /* 0x0000002a2300780c */ /* 0x000fe20004781670 */
[----:B------:R-:W-:Y:S01]  /*c870*/  FMUL R196, R196, UR20 ;  /* 0x00000014c4c47c20 */ /* 0x000fe20008400000 */
[----:B------:R-:W-:Y:S01]  /*c880*/  FMUL R195, R195, UR20 ;  /* 0x00000014c3c37c20 */ /* 0x000fe20008400000 */
        /* <DEDUP_REMOVED lines=27> */
[----:B------:R-:W-:Y:S01]  /*ca40*/  FMUL R186, R186, UR20 ;  /* 0x00000014baba7c20 */ /* 0x000fe20008400000 */
        /* <DEDUP_REMOVED lines=156> */
[----:B-----5:R-:W-:Y:S01]  /*d410*/  FMUL R0, R0, UR20 ;  /* 0x0000001400007c20 */ /* 0x020fe20008400000 */
[----:B-1----:R-:W-:Y:S01]  /*d420*/  F2FP.SATFINITE.E5M2.F32.PACK_AB_MERGE_C R33, RZ, R164, RZ ;  /* 0x000000a4ff21723e */ /* 0x002fe200048060ff */
        /* <DEDUP_REMOVED lines=9> */
[----:B------:R-:W-:Y:S01]  /*d4c0*/  FMUL R4, R4, UR20 ;  /* 0x0000001404047c20 */ /* 0x000fe20008400000 */
[----:B------:R-:W-:Y:S01]  /*d4d0*/  @!P4 STG.E.U8 desc[UR18][R26.64+0x71], R167 ;  /* 0x000071a71a00c986 */ /* 0x000fe2000c101112 */
[----:B------:R-:W-:-:S03]  /*d4e0*/  ISETP.LT.OR P4, PT, R35, 0x7a, !P0 ;  /* 0x0000007a2300780c */ /* 0x000fc60004781670 */
[----:B------:R-:W-:Y:S01]  /*d4f0*/  @!P6 STG.E.U8 desc[UR18][R24.64+0x79], R165 ;  /* 0x000079a51800e986 */ /* 0x000fe2000c101112 */
[----:B------:R-:W-:Y:S02]  /*d500*/  ISETP.LT.OR P6, PT, R35, 0x82, !P1 ;  /* 0x000000822300780c */ /* 0x000fe40004fc1670 */
[----:B0-----:R-:W-:Y:S01]  /*d510*/  F2FP.SATFINITE.E5M2.F32.PACK_AB_MERGE_C R29, RZ, R166, RZ ;  /* 0x000000a6ff1d723e */ /* 0x001fe200048060ff */
[----:B------:R-:W4:Y:S01]  /*d520*/  LDL.LU R220, [R1+0x14] ;  /* 0x0000140001dc7983 */ /* 0x000f220000300800 */
[----:B-1----:R-:W-:-:S03]  /*d530*/  F2FP.SATFINITE.E5M2.F32.PACK_AB_MERGE_C R31, RZ, R160, RZ ;  /* 0x000000a0ff1f723e */ /* 0x002fc600048060ff */
[----:B------:R0:W-:Y:S01]  /*d540*/  @!P5 STG.E.U8 desc[UR18][R24.64+0x78], R29 ;  /* 0x0000781d1800d986 */ /* 0x0001e2000c101112 */
[----:B------:R-:W-:-:S03]  /*d550*/  ISETP.LT.OR P5, PT, R35, 0x81, !P1 ;  /* 0x000000812300780c */ /* 0x000fc60004fa1670 */
[----:B------:R1:W-:Y:S01]  /*d560*/  @!P3 STG.E.U8 desc[UR18][R26.64+0x78], R33 ;  /* 0x000078211a00b986 */ /* 0x0003e2000c101112 */
[----:B------:R-:W-:-:S03]  /*d570*/  ISETP.LT.OR P3, PT, R35, 0x81, !P0 ;  /* 0x000000812300780c */ /* 0x000fc60004761670 */
        /* <DEDUP_REMOVED lines=26> */
[----:B0-----:R-:W-:Y:S02]  /*d720*/  F2FP.SATFINITE.E5M2.F32.PACK_AB_MERGE_C R29, RZ, R154, RZ ;  /* 0x0000009aff1d723e */ /* 0x001fe400048060ff */
[----:B-1----:R-:W-:-:S03]  /*d730*/  F2FP.SATFINITE.E5M2.F32.PACK_AB_MERGE_C R33, RZ, R20, RZ ;  /* 0x00000014ff21723e */ /* 0x002fc600048060ff */
[----:B------:R0:W-:Y:S01]  /*d740*/  @!P5 STG.E.U8 desc[UR18][R24.64+0x90], R29 ;  /* 0x0000901d1800d986 */ /* 0x0001e2000c101112 */
[----:B------:R-:W-:-:S03]  /*d750*/  ISETP.LT.OR P5, PT, R35, 0x99, !P1 ;  /* 0x000000992300780c */ /* 0x000fc60004fa1670 */
[----:B------:R-:W-:Y:S01]  /*d760*/  @!P3 STG.E.U8 desc[UR18][R26.64+0x90], R31 ;  /* 0x0000901f1a00b986 */ /* 0x000fe2000c101112 */
[----:B------:R-:W-:-:S03]  /*d770*/  ISETP.LT.OR P3, PT, R35, 0x99, !P0 ;  /* 0x000000992300780c */ /* 0x000fc60004761670 */
[----:B------:R1:W-:Y:S01]  /*d780*/  @!P4 STG.E.U8 desc[UR18][R26.64+0x91], R23 ;  /* 0x000091171a00c986 */ /* 0x0003e2000c101112 */
[----:B------:R-:W-:-:S03]  /*d790*/  ISETP.LT.OR P4, PT, R35, 0x9a, !P0 ;  /* 0x0000009a2300780c */ /* 0x000fc60004781670 */
[----:B------:R2:W-:Y:S01]  /*d7a0*/  @!P6 STG.E.U8 desc[UR18][R24.64+0x99], R21 ;  /* 0x000099151800e986 */ /* 0x0005e2000c101112 */
[----:B------:R-:W-:Y:S02]  /*d7b0*/  ISETP.LT.OR P6, PT, R35, 0xa2, !P1 ;  /* 0x000000a22300780c */ /* 0x000fe40004fc1670 */
[----:B0-----:R-:W-:-:S05]  /*d7c0*/  F2FP.SATFINITE.E5M2.F32.PACK_AB_MERGE_C R29, RZ, R22, RZ ;  /* 0x00000016ff1d723e */ /* 0x001fca00048060ff */
[----:B------:R-:W-:Y:S01]  /*d7d0*/  @!P5 STG.E.U8 desc[UR18][R24.64+0x98], R29 ;  /* 0x0000981d1800d986 */ /* 0x000fe2000c101112 */
[C---:B------:R-:W-:Y:S02]  /*d7e0*/  ISETP.LT.OR P5, PT, R35.reuse, 0xa1, !P1 ;  /* 0x000000a12300780c */ /* 0x040fe40004fa1670 */
[----:B-1----:R-:W-:Y:S01]  /*d7f0*/  F2FP.SATFINITE.E5M2.F32.PACK_AB_MERGE_C R23, RZ, R18, RZ ;  /* 0x00000012ff17723e */ /* 0x002fe200048060ff */
[----:B------:R-:W-:Y:S01]  /*d800*/  @!P3 STG.E.U8 desc[UR18][R26.64+0x98], R33 ;  /* 0x000098211a00b986 */ /* 0x000fe2000c101112 */
[C---:B------:R-:W-:Y:S02]  /*d810*/  ISETP.LT.OR P3, PT, R35.reuse, 0xa1, !P0 ;  /* 0x000000a12300780c */ /* 0x040fe40004761670 */
[----:B--2---:R-:W-:Y:S01]  /*d820*/  F2FP.SATFINITE.E5M2.F32.PACK_AB_MERGE_C R21, RZ, R16, RZ ;  /* 0x00000010ff15723e */ /* 0x004fe200048060ff */
[----:B------:R0:W-:Y:S01]  /*d830*/  @!P4 STG.E.U8 desc[UR18][R26.64+0x99], R19 ;  /* 0x000099131a00c986 */ /* 0x0001e2000c101112 */
[----:B------:R-:W-:-:S03]  /*d840*/  ISETP.LT.OR P4, PT, R35, 0xa2, !P0 ;  /* 0x000000a22300780c */ /* 0x000fc60004781670 */
[----:B------:R1:W-:Y:S01]  /*d850*/  @!P6 STG.E.U8 desc[UR18][R24.64+0xa1], R17 ;  /* 0x0000a1111800e986 */ /* 0x0003e2000c101112 */
[----:B------:R-:W-:-:S03]  /*d860*/  ISETP.LT.OR P6, PT, R35, 0xaa, !P1 ;  /* 0x000000aa2300780c */ /* 0x000fc60004fc1670 */
[----:B------:R-:W-:Y:S01]  /*d870*/  @!P5 STG.E.U8 desc[UR18][R24.64+0xa0], R23 ;  /* 0x0000a0171800d986 */ /* 0x000fe2000c101112 */
[----:B------:R-:W-:-:S03]  /*d880*/  ISETP.LT.OR P5, PT, R35, 0xa9, !P1 ;  /* 0x000000a92300780c */ /* 0x000fc60004fa1670 */
[----:B------:R-:W-:Y:S01]  /*d890*/  @!P3 STG.E.U8 desc[UR18][R26.64+0xa0], R21 ;  /* 0x0000a0151a00b986 */ /* 0x000fe2000c101112 */
[C---:B------:R-:W-:Y:S02]  /*d8a0*/  ISETP.LT.OR P3, PT, R35.reuse, 0xa9, !P0 ;  /* 0x000000a92300780c */ /* 0x040fe40004761670 */
[----:B0-----:R-:W-:Y:S01]  /*d8b0*/  F2FP.SATFINITE.E5M2.F32.PACK_AB_MERGE_C R19, RZ, R14, RZ ;  /* 0x0000000eff13723e */ /* 0x001fe200048060ff */
[----:B------:R0:W-:Y:S01]  /*d8c0*/  @!P4 STG.E.U8 desc[UR18][R26.64+0xa1], R15 ;  /* 0x0000a10f1a00c986 */ /* 0x0001e2000c101112 */
[C---:B------:R-:W-:Y:S02]  /*d8d0*/  ISETP.LT.OR P4, PT, R35.reuse, 0xaa, !P0 ;  /* 0x000000aa2300780c */ /* 0x040fe40004781670 */
[----:B-1----:R-:W-:Y:S01]  /*d8e0*/  F2FP.SATFINITE.E5M2.F32.PACK_AB_MERGE_C R17, RZ, R12, RZ ;  /* 0x0000000cff11723e */ /* 0x002fe200048060ff */
        /* <DEDUP_REMOVED lines=15> */
[----:B0-----:R-:W-:Y:S02]  /*d9e0*/  F2FP.SATFINITE.E5M2.F32.PACK_AB_MERGE_C R11, RZ, R6, RZ ;  /* 0x00000006ff0b723e */ /* 0x001fe400048060ff */
[C---:B------:R-:W-:Y:S01]  /*d9f0*/  ISETP.LT.OR P3, PT, R35.reuse, 0xb9, !P0 ;  /* 0x000000b92300780c */ /* 0x040fe20004761670 */
[----:B------:R0:W-:Y:S01]  /*da00*/  @!P4 STG.E.U8 desc[UR18][R26.64+0xb1], R7 ;  /* 0x0000b1071a00c986 */ /* 0x0001e2000c101112 */
[----:B-1----:R-:W-:Y:S02]  /*da10*/  F2FP.SATFINITE.E5M2.F32.PACK_AB_MERGE_C R9, RZ, R4, RZ ;  /* 0x00000004ff09723e */ /* 0x002fe400048060ff */
[----:B------:R-:W-:Y:S01]  /*da20*/  ISETP.LT.OR P4, PT, R35, 0xba, !P0 ;  /* 0x000000ba2300780c */ /* 0x000fe20004781670 */
[----:B------:R1:W-:Y:S04]  /*da30*/  @!P6 STG.E.U8 desc[UR18][R24.64+0xb9], R5 ;  /* 0x0000b9051800e986 */ /* 0x0003e8000c101112 */
[----:B------:R2:W-:Y:S01]  /*da40*/  @!P5 STG.E.U8 desc[UR18][R24.64+0xb8], R11 ;  /* 0x0000b80b1800d986 */ /* 0x0005e2000c101112 */
[----:B------:R-:W-:Y:S01]  /*da50*/  FMUL R4, R227, UR20 ;  /* 0x00000014e3047c20 */ /* 0x000fe20008400000 */
[----:B------:R-:W-:-:S02]  /*da60*/  ISETP.LT.OR P5, PT, R35, 0xc1, !P1 ;  /* 0x000000c12300780c */ /* 0x000fc40004fa1670 */
[----:B0-----:R-:W-:Y:S02]  /*da70*/  F2FP.SATFINITE.E5M2.F32.PACK_AB_MERGE_C R7, RZ, R3, RZ ;  /* 0x00000003ff07723e */ /* 0x001fe400048060ff */
[----:B-1----:R-:W-:Y:S01]  /*da80*/  F2FP.SATFINITE.E5M2.F32.PACK_AB_MERGE_C R5, RZ, R0, RZ ;  /* 0x00000000ff05723e */ /* 0x002fe200048060ff */
[----:B---3--:R-:W-:Y:S01]  /*da90*/  FMUL R0, R222, UR20 ;  /* 0x00000014de007c20 */ /* 0x008fe20008400000 */
[----:B------:R-:W-:Y:S01]  /*daa0*/  ISETP.LT.OR P6, PT, R35, 0xc2, !P1 ;  /* 0x000000c22300780c */ /* 0x000fe20004fc1670 */
[----:B------:R-:W3:Y:S01]  /*dab0*/  LDL.LU R222, [R1+0x20] ;  /* 0x0000200001de7983 */ /* 0x000ee20000300800 */
[----:B--2---:R-:W-:Y:S02]  /*dac0*/  F2FP.SATFINITE.E5M2.F32.PACK_AB_MERGE_C R11, RZ, R2, RZ ;  /* 0x00000002ff0b723e */ /* 0x004fe400048060ff */
[----:B------:R-:W-:Y:S01]  /*dad0*/  F2FP.SATFINITE.E5M2.F32.PACK_AB_MERGE_C R13, RZ, R0, RZ ;  /* 0x00000000ff0d723e */ /* 0x000fe200048060ff */
[----:B----4-:R-:W-:Y:S01]  /*dae0*/  FMUL R0, R224, UR20 ;  /* 0x00000014e0007c20 */ /* 0x010fe20008400000 */
[----:B------:R-:W-:Y:S01]  /*daf0*/  FMUL R2, R225, UR20 ;  /* 0x00000014e1027c20 */ /* 0x000fe20008400000 */
[----:B------:R-:W2:Y:S04]  /*db00*/  LDL.LU R224, [R1+0x24] ;  /* 0x0000240001e07983 */ /* 0x000ea80000300800 */
[----:B------:R-:W4:Y:S01]  /*db10*/  LDL.LU R225, [R1+0x28] ;  /* 0x0000280001e17983 */ /* 0x000f220000300800 */
[----:B------:R-:W-:-:S03]  /*db20*/  FMUL R3, R226, UR20 ;  /* 0x00000014e2037c20 */ /* 0x000fc60008400000 */
[----:B------:R-:W4:Y:S04]  /*db30*/  LDL.LU R226, [R1+0x2c] ;  /* 0x00002c0001e27983 */ /* 0x000f280000300800 */
[----:B------:R-:W4:Y:S04]  /*db40*/  LDL.LU R227, [R1+0x30] ;  /* 0x0000300001e37983 */ /* 0x000f280000300800 */
[----:B------:R-:W-:Y:S01]  /*db50*/  @!P3 STG.E.U8 desc[UR18][R26.64+0xb8], R9 ;  /* 0x0000b8091a00b986 */ /* 0x000fe2000c101112 */
[----:B------:R-:W-:-:S03]  /*db60*/  ISETP.LT.OR P3, PT, R35, 0xc1, !P0 ;  /* 0x000000c12300780c */ /* 0x000fc60004761670 */
[----:B------:R0:W-:Y:S01]  /*db70*/  @!P4 STG.E.U8 desc[UR18][R26.64+0xb9], R7 ;  /* 0x0000b9071a00c986 */ /* 0x0001e2000c101112 */
[----:B------:R-:W-:-:S03]  /*db80*/  ISETP.LT.OR P4, PT, R35, 0xc2, !P0 ;  /* 0x000000c22300780c */ /* 0x000fc60004781670 */
[----:B------:R-:W-:Y:S01]  /*db90*/  @!P5 STG.E.U8 desc[UR18][R24.64+0xc0], R11 ;  /* 0x0000c00b1800d986 */ /* 0x000fe2000c101112 */
[----:B------:R-:W-:-:S03]  /*dba0*/  ISETP.LT.OR P5, PT, R35, 0xc9, !P1 ;  /* 0x000000c92300780c */ /* 0x000fc60004fa1670 */
[----:B------:R1:W-:Y:S01]  /*dbb0*/  @!P6 STG.E.U8 desc[UR18][R24.64+0xc1], R5 ;  /* 0x0000c1051800e986 */ /* 0x0003e2000c101112 */
[----:B0-----:R-:W-:-:S03]  /*dbc0*/  F2FP.SATFINITE.E5M2.F32.PACK_AB_MERGE_C R7, RZ, R0, RZ ;  /* 0x00000000ff07723e */ /* 0x001fc600048060ff */
[----:B------:R-:W-:Y:S01]  /*dbd0*/  @!P3 STG.E.U8 desc[UR18][R26.64+0xc0], R13 ;  /* 0x0000c00d1a00b986 */ /* 0x000fe2000c101112 */
[C---:B------:R-:W-:Y:S02]  /*dbe0*/  ISETP.LT.OR P6, PT, R35.reuse, 0xca, !P1 ;  /* 0x000000ca2300780c */ /* 0x040fe40004fc1670 */
[----:B-1----:R-:W-:Y:S01]  /*dbf0*/  F2FP.SATFINITE.E5M2.F32.PACK_AB_MERGE_C R5, RZ, R2, RZ ;  /* 0x00000002ff05723e */ /* 0x002fe200048060ff */
[----:B------:R0:W-:Y:S01]  /*dc00*/  @!P4 STG.E.U8 desc[UR18][R26.64+0xc1], R7 ;  /* 0x0000c1071a00c986 */ /* 0x0001e2000c101112 */
[C---:B------:R-:W-:Y:S02]  /*dc10*/  ISETP.LT.OR P3, PT, R35.reuse, 0xc9, !P0 ;  /* 0x000000c92300780c */ /* 0x040fe40004761670 */
[C---:B------:R-:W-:Y:S01]  /*dc20*/  ISETP.LT.OR P4, PT, R35.reuse, 0xca, !P0 ;  /* 0x000000ca2300780c */ /* 0x040fe20004781670 */
[----:B------:R1:W-:Y:S01]  /*dc30*/  @!P5 STG.E.U8 desc[UR18][R24.64+0xc8], R5 ;  /* 0x0000c8051800d986 */ /* 0x0003e2000c101112 */
[----:B------:R-:W-:Y:S02]  /*dc40*/  ISETP.LT.OR P5, PT, R35, 0xd1, !P1 ;  /* 0x000000d12300780c */ /* 0x000fe40004fa1670 */
[----:B------:R-:W-:-:S02]  /*dc50*/  F2FP.SATFINITE.E5M2.F32.PACK_AB_MERGE_C R9, RZ, R3, RZ ;  /* 0x00000003ff09723e */ /* 0x000fc400048060ff */
[----:B------:R-:W-:-:S03]  /*dc60*/  F2FP.SATFINITE.E5M2.F32.PACK_AB_MERGE_C R11, RZ, R4, RZ ;  /* 0x00000004ff0b723e */ /* 0x000fc600048060ff */
[----:B------:R1:W-:Y:S04]  /*dc70*/  @!P6 STG.E.U8 desc[UR18][R24.64+0xc9], R9 ;  /* 0x0000c9091800e986 */ /* 0x0003e8000c101112 */
[----:B------:R-:W-:Y:S01]  /*dc80*/  @!P3 STG.E.U8 desc[UR18][R26.64+0xc8], R11 ;  /* 0x0000c80b1a00b986 */ /* 0x000fe2000c101112 */
[----:B------:R-:W-:-:S03]  /*dc90*/  FMUL R0, R220, UR20 ;  /* 0x00000014dc007c20 */ /* 0x000fc60008400000 */
[----:B------:R-:W4:Y:S02]  /*dca0*/  LDL.LU R220, [R1+0x34] ;  /* 0x0000340001dc7983 */ /* 0x000f240000300800 */
[----:B0-----:R-:W-:Y:S01]  /*dcb0*/  F2FP.SATFINITE.E5M2.F32.PACK_AB_MERGE_C R7, RZ, R0, RZ ;  /* 0x00000000ff07723e */ /* 0x001fe200048060ff */
[----:B------:R-:W-:Y:S02]  /*dcc0*/  FMUL R2, R221, UR20 ;  /* 0x00000014dd027c20 */ /* 0x000fe40008400000 */
[----:B------:R-:W4:Y:S03]  /*dcd0*/  LDL.LU R221, [R1+0x38] ;  /* 0x0000380001dd7983 */ /* 0x000f260000300800 */
[----:B-1----:R-:W-:Y:S01]  /*dce0*/  F2FP.SATFINITE.E5M2.F32.PACK_AB_MERGE_C R5, RZ, R2, RZ ;  /* 0x00000002ff05723e */ /* 0x002fe200048060ff */
[----:B------:R-:W-:Y:S04]  /*dcf0*/  @!P4 STG.E.U8 desc[UR18][R26.64+0xc9], R7 ;  /* 0x0000c9071a00c986 */ /* 0x000fe8000c101112 */
[----:B------:R0:W-:Y:S01]  /*dd00*/  @!P5 STG.E.U8 desc[UR18][R24.64+0xd0], R5 ;  /* 0x0000d0051800d986 */ /* 0x0001e2000c101112 */
[----:B------:R-:W-:-:S03]  /*dd10*/  FMUL R3, R223, UR20 ;  /* 0x00000014df037c20 */ /* 0x000fc60008400000 */
[----:B------:R-:W4:Y:S02]  /*dd20*/  LDL.LU R223, [R1+0x3c] ;  /* 0x00003c0001df7983 */ /* 0x000f240000300800 */
[----:B------:R-:W-:Y:S01]  /*dd30*/  F2FP.SATFINITE.E5M2.F32.PACK_AB_MERGE_C R9, RZ, R3, RZ ;  /* 0x00000003ff09723e */ /* 0x000fe200048060ff */
[----:B---3--:R-:W-:Y:S02]  /*dd40*/  FMUL R0, R222, UR20 ;  /* 0x00000014de007c20 */ /* 0x008fe40008400000 */
[----:B------:R-:W3:Y:S03]  /*dd50*/  LDL.LU R222, [R1+0x40] ;  /* 0x0000400001de7983 */ /* 0x000ee60000300800 */
[----:B------:R-:W-:Y:S01]  /*dd60*/  F2FP.SATFINITE.E5M2.F32.PACK_AB_MERGE_C R13, RZ, R0, RZ ;  /* 0x00000000ff0d723e */ /* 0x000fe200048060ff */
[----:B--2---:R-:W-:Y:S02]  /*dd70*/  FMUL R2, R224, UR20 ;  /* 0x00000014e0027c20 */ /* 0x004fe40008400000 */
[----:B------:R-:W2:Y:S01]  /*dd80*/  LDL.LU R224, [R1+0x44] ;  /* 0x0000440001e07983 */ /* 0x000ea20000300800 */
[----:B----4-:R-:W-:-:S03]  /*dd90*/  FMUL R0, R225, UR20 ;  /* 0x00000014e1007c20 */ /* 0x010fc60008400000 */
[----:B------:R-:W4:Y:S01]  /*dda0*/  LDL.LU R225, [R1+0x48] ;  /* 0x0000480001e17983 */ /* 0x000f220000300800 */
[----:B------:R-:W-:Y:S01]  /*ddb0*/  FMUL R3, R226, UR20 ;  /* 0x00000014e2037c20 */ /* 0x000fe20008400000 */
[----:B0-----:R-:W-:Y:S02]  /*ddc0*/  F2FP.SATFINITE.E5M2.F32.PACK_AB_MERGE_C R5, RZ, R0, RZ ;  /* 0x00000000ff05723e */ /* 0x001fe400048060ff */
[----:B------:R-:W4:Y:S01]  /*ddd0*/  LDL.LU R226, [R1+0x4c] ;  /* 0x00004c0001e27983 */ /* 0x000f220000300800 */
[----:B------:R-:W-:-:S03]  /*dde0*/  FMUL R0, R227, UR20 ;  /* 0x00000014e3007c20 */ /* 0x000fc60008400000 */
[----:B------:R-:W4:Y:S01]  /*ddf0*/  LDL.LU R227, [R1+0x50] ;  /* 0x0000500001e37983 */ /* 0x000f220000300800 */
[C---:B------:R-:W-:Y:S02]  /*de00*/  ISETP.LT.OR P6, PT, R35.reuse, 0xd2, !P1 ;  /* 0x000000d22300780c */ /* 0x040fe40004fc1670 */
[C---:B------:R-:W-:Y:S01]  /*de10*/  ISETP.LT.OR P4, PT, R35.reuse, 0xd2, !P0 ;  /* 0x000000d22300780c */ /* 0x040fe20004781670 */
[----:B------:R-:W4:Y:S01]  /*de20*/  LDL.LU R218, [R1+0x54] ;  /* 0x0000540001da7983 */ /* 0x000f220000300800 */
[C---:B------:R-:W-:Y:S02]  /*de30*/  ISETP.LT.OR P3, PT, R35.reuse, 0xd1, !P0 ;  /* 0x000000d12300780c */ /* 0x040fe40004761670 */
[----:B------:R-:W-:Y:S02]  /*de40*/  ISETP.LT.OR P5, PT, R35, 0xd9, !P1 ;  /* 0x000000d92300780c */ /* 0x000fe40004fa1670 */
[----:B------:R-:W-:Y:S02]  /*de50*/  F2FP.SATFINITE.E5M2.F32.PACK_AB_MERGE_C R7, RZ, R2, RZ ;  /* 0x00000002ff07723e */ /* 0x000fe400048060ff */
[----:B------:R-:W-:-:S03]  /*de60*/  F2FP.SATFINITE.E5M2.F32.PACK_AB_MERGE_C R11, RZ, R0, RZ ;  /* 0x00000000ff0b723e */ /* 0x000fc600048060ff */
[----:B------:R0:W-:Y:S01]  /*de70*/  @!P6 STG.E.U8 desc[UR18][R24.64+0xd1], R9 ;  /* 0x0000d1091800e986 */ /* 0x0001e2000c101112 */
[----:B------:R-:W-:-:S03]  /*de80*/  ISETP.LT.OR P6, PT, R35, 0xda, !P1 ;  /* 0x000000da2300780c */ /* 0x000fc60004fc1670 */
[----:B------:R-:W-:Y:S01]  /*de90*/  @!P4 STG.E.U8 desc[UR18][R26.64+0xd1], R7 ;  /* 0x0000d1071a00c986 */ /* 0x000fe2000c101112 */
[----:B------:R-:W-:-:S03]  /*dea0*/  ISETP.LT.OR P4, PT, R35, 0xda, !P0 ;  /* 0x000000da2300780c */ /* 0x000fc60004781670 */
[----:B------:R-:W-:Y:S01]  /*deb0*/  @!P3 STG.E.U8 desc[UR18][R26.64+0xd0], R13 ;  /* 0x0000d00d1a00b986 */ /* 0x000fe2000c101112 */
[----:B0-----:R-:W-:-:S03]  /*dec0*/  F2FP.SATFINITE.E5M2.F32.PACK_AB_MERGE_C R9, RZ, R3, RZ ;  /* 0x00000003ff09723e */ /* 0x001fc600048060ff */
[----:B------:R0:W-:Y:S04]  /*ded0*/  @!P5 STG.E.U8 desc[UR18][R24.64+0xd8], R5 ;  /* 0x0000d8051800d986 */ /* 0x0001e8000c101112 */
[----:B------:R1:W-:Y:S01]  /*dee0*/  @!P6 STG.E.U8 desc[UR18][R24.64+0xd9], R9 ;  /* 0x0000d9091800e986 */ /* 0x0003e2000c101112 */
[----:B------:R-:W-:-:S03]  /*def0*/  FMUL R0, R220, UR20 ;  /* 0x00000014dc007c20 */ /* 0x000fc60008400000 */
[----:B------:R-:W4:Y:S02]  /*df00*/  LDL.LU R220, [R1+0x58] ;  /* 0x0000580001dc7983 */ /* 0x000f240000300800 */
[----:B0-----:R-:W-:Y:S01]  /*df10*/  F2FP.SATFINITE.E5M2.F32.PACK_AB_MERGE_C R5, RZ, R0, RZ ;  /* 0x00000000ff05723e */ /* 0x001fe200048060ff */
[----:B------:R-:W-:Y:S02]  /*df20*/  FMUL R2, R221, UR20 ;  /* 0x00000014dd027c20 */ /* 0x000fe40008400000 */
[----:B------:R-:W4:Y:S03]  /*df30*/  LDL.LU R221, [R1+0x5c] ;  /* 0x00005c0001dd7983 */ /* 0x000f260000300800 */
[----:B------:R-:W-:Y:S01]  /*df40*/  F2FP.SATFINITE.E5M2.F32.PACK_AB_MERGE_C R7, RZ, R2, RZ ;  /* 0x00000002ff07723e */ /* 0x000fe200048060ff */
[----:B------:R0:W-:Y:S01]  /*df50*/  @!P4 STG.E.U8 desc[UR18][R26.64+0xd9], R5 ;  /* 0x0000d9051a00c986 */ /* 0x0001e2000c101112 */
[----:B------:R-:W-:-:S03]  /*df60*/  FMUL R3, R223, UR20 ;  /* 0x00000014df037c20 */ /* 0x000fc60008400000 */
[----:B------:R-:W4:Y:S02]  /*df70*/  LDL.LU R223, [R1+0x60] ;  /* 0x0000600001df7983 */ /* 0x000f240000300800 */
[----:B-1----:R-:W-:Y:S01]  /*df80*/  F2FP.SATFINITE.E5M2.F32.PACK_AB_MERGE_C R9, RZ, R3, RZ ;  /* 0x00000003ff09723e */ /* 0x002fe200048060ff */
[----:B---3--:R-:W-:Y:S02]  /*df90*/  FMUL R4, R222, UR20 ;  /* 0x00000014de047c20 */ /* 0x008fe40008400000 */
[----:B------:R-:W3:Y:S01]  /*dfa0*/  LDL.LU R222, [R1+0x64] ;  /* 0x0000640001de7983 */ /* 0x000ee20000300800 */
[----:B--2---:R-:W-:-:S03]  /*dfb0*/  FMUL R0, R224, UR20 ;  /* 0x00000014e0007c20 */ /* 0x004fc60008400000 */
[----:B------:R-:W2:Y:S01]  /*dfc0*/  LDL.LU R224, [R1+0x68] ;  /* 0x0000680001e07983 */ /* 0x000ea20000300800 */
[----:B----4-:R-:W-:Y:S01]  /*dfd0*/  FMUL R2, R225, UR20 ;  /* 0x00000014e1027c20 */ /* 0x010fe20008400000 */
[----:B0-----:R-:W-:Y:S02]  /*dfe0*/  F2FP.SATFINITE.E5M2.F32.PACK_AB_MERGE_C R5, RZ, R0, RZ ;  /* 0x00000000ff05723e */ /* 0x001fe400048060ff */
[----:B------:R-:W4:Y:S01]  /*dff0*/  LDL.LU R225, [R1+0x6c] ;  /* 0x00006c0001e17983 */ /* 0x000f220000300800 */
[----:B------:R-:W-:-:S03]  /*e000*/  FMUL R3, R226, UR20 ;  /* 0x00000014e2037c20 */ /* 0x000fc60008400000 */
[----:B------:R-:W4:Y:S01]  /*e010*/  LDL.LU R226, [R1+0x70] ;  /* 0x0000700001e27983 */ /* 0x000f220000300800 */
[----:B------:R-:W-:-:S03]  /*e020*/  FMUL R0, R227, UR20 ;  /* 0x00000014e3007c20 */ /* 0x000fc60008400000 */
[----:B------:R-:W4:Y:S01]  /*e030*/  LDL.LU R227, [R1+0x74] ;  /* 0x0000740001e37983 */ /* 0x000f220000300800 */
[C---:B------:R-:W-:Y:S02]  /*e040*/  ISETP.LT.OR P3, PT, R35.reuse, 0xd9, !P0 ;  /* 0x000000d92300780c */ /* 0x040fe40004761670 */
[C---:B------:R-:W-:Y:S02]  /*e050*/  ISETP.LT.OR P5, PT, R35.reuse, 0xe1, !P1 ;  /* 0x000000e12300780c */ /* 0x040fe40004fa1670 */
[C---:B------:R-:W-:Y:S02]  /*e060*/  ISETP.LT.OR P6, PT, R35.reuse, 0xe2, !P1 ;  /* 0x000000e22300780c */ /* 0x040fe40004fc1670 */
[----:B------:R-:W-:-:S07]  /*e070*/  ISETP.LT.OR P4, PT, R35, 0xe2, !P0 ;  /* 0x000000e22300780c */ /* 0x000fce0004781670 */
[----:B------:R-:W-:Y:S01]  /*e080*/  @!P3 STG.E.U8 desc[UR18][R26.64+0xd8], R11 ;  /* 0x0000d80b1a00b986 */ /* 0x000fe2000c101112 */
[----:B------:R-:W-:-:S03]  /*e090*/  ISETP.LT.OR P3, PT, R35, 0xe1, !P0 ;  /* 0x000000e12300780c */ /* 0x000fc60004761670 */
[----:B------:R0:W-:Y:S01]  /*e0a0*/  @!P5 STG.E.U8 desc[UR18][R24.64+0xe0], R7 ;  /* 0x0000e0071800d986 */ /* 0x0001e2000c101112 */
[----:B------:R-:W-:-:S03]  /*e0b0*/  ISETP.LT.OR P5, PT, R35, 0xe9, !P1 ;  /* 0x000000e92300780c */ /* 0x000fc60004fa1670 */
[----:B------:R1:W-:Y:S01]  /*e0c0*/  @!P6 STG.E.U8 desc[UR18][R24.64+0xe1], R9 ;  /* 0x0000e1091800e986 */ /* 0x0003e2000c101112 */
[----:B------:R-:W-:Y:S02]  /*e0d0*/  ISETP.LT.OR P6, PT, R35, 0xea, !P1 ;  /* 0x000000ea2300780c */ /* 0x000fe40004fc1670 */
[----:B------:R-:W-:Y:S01]  /*e0e0*/  F2FP.SATFINITE.E5M2.F32.PACK_AB_MERGE_C R13, RZ, R4, RZ ;  /* 0x00000004ff0d723e */ /* 0x000fe200048060ff */
[----:B------:R1:W-:Y:S01]  /*e0f0*/  @!P4 STG.E.U8 desc[UR18][R26.64+0xe1], R5 ;  /* 0x0000e1051a00c986 */ /* 0x0003e2000c101112 */
[----:B0-----:R-:W-:-:S03]  /*e100*/  F2FP.SATFINITE.E5M2.F32.PACK_AB_MERGE_C R7, RZ, R2, RZ ;  /* 0x00000002ff07723e */ /* 0x001fc600048060ff */
[----:B------:R-:W-:Y:S01]  /*e110*/  @!P3 STG.E.U8 desc[UR18][R26.64+0xe0], R13 ;  /* 0x0000e00d1a00b986 */ /* 0x000fe2000c101112 */
[----:B-1----:R-:W-:-:S03]  /*e120*/  F2FP.SATFINITE.E5M2.F32.PACK_AB_MERGE_C R9, RZ, R3, RZ ;  /* 0x00000003ff09723e */ /* 0x002fc600048060ff */
[----:B------:R0:W-:Y:S01]  /*e130*/  @!P5 STG.E.U8 desc[UR18][R24.64+0xe8], R7 ;  /* 0x0000e8071800d986 */ /* 0x0001e2000c101112 */
[C---:B------:R-:W-:Y:S02]  /*e140*/  ISETP.LT.OR P3, PT, R35.reuse, 0xe9, !P0 ;  /* 0x000000e92300780c */ /* 0x040fe40004761670 */
[C---:B------:R-:W-:Y:S01]  /*e150*/  ISETP.LT.OR P4, PT, R35.reuse, 0xea, !P0 ;  /* 0x000000ea2300780c */ /* 0x040fe20004781670 */
[----:B------:R1:W-:Y:S01]  /*e160*/  @!P6 STG.E.U8 desc[UR18][R24.64+0xe9], R9 ;  /* 0x0000e9091800e986 */ /* 0x0003e2000c101112 */
[C---:B------:R-:W-:Y:S01]  /*e170*/  ISETP.LT.OR P5, PT, R35.reuse, 0xf1, !P1 ;  /* 0x000000f12300780c */ /* 0x040fe20004fa1670 */
[----:B------:R-:W-:Y:S01]  /*e180*/  FMUL R2, R218, UR20 ;  /* 0x00000014da027c20 */ /* 0x000fe20008400000 */
[----:B------:R-:W-:Y:S02]  /*e190*/  ISETP.LT.OR P6, PT, R35, 0xf2, !P1 ;  /* 0x000000f22300780c */ /* 0x000fe40004fc1670 */
[----:B------:R-:W-:Y:S02]  /*e1a0*/  F2FP.SATFINITE.E5M2.F32.PACK_AB_MERGE_C R11, RZ, R0, RZ ;  /* 0x00000000ff0b723e */ /* 0x000fe400048060ff */
[----:B------:R-:W-:-:S03]  /*e1b0*/  F2FP.SATFINITE.E5M2.F32.PACK_AB_MERGE_C R5, RZ, R2, RZ ;  /* 0x00000002ff05723e */ /* 0x000fc600048060ff */
[----:B------:R-:W-:Y:S01]  /*e1c0*/  @!P3 STG.E.U8 desc[UR18][R26.64+0xe8], R11 ;  /* 0x0000e80b1a00b986 */ /* 0x000fe2000c101112 */
[----:B------:R-:W-:-:S03]  /*e1d0*/  ISETP.LT.OR P3, PT, R35, 0xf1, !P0 ;  /* 0x000000f12300780c */ /* 0x000fc60004761670 */
[----:B------:R-:W-:Y:S01]  /*e1e0*/  @!P4 STG.E.U8 desc[UR18][R26.64+0xe9], R5 ;  /* 0x0000e9051a00c986 */ /* 0x000fe2000c101112 */
[C---:B------:R-:W-:Y:S02]  /*e1f0*/  ISETP.LT.OR P4, PT, R35.reuse, 0xf9, !P1 ;  /* 0x000000f92300780c */ /* 0x040fe40004f81670 */
[----:B------:R-:W-:Y:S01]  /*e200*/  ISETP.LT.OR P1, PT, R35, 0xfa, !P1 ;  /* 0x000000fa2300780c */ /* 0x000fe20004f21670 */
[----:B------:R-:W-:-:S05]  /*e210*/  FMUL R0, R220, UR20 ;  /* 0x00000014dc007c20 */ /* 0x000fca0008400000 */
[----:B0-----:R-:W-:-:S05]  /*e220*/  F2FP.SATFINITE.E5M2.F32.PACK_AB_MERGE_C R7, RZ, R0, RZ ;  /* 0x00000000ff07723e */ /* 0x001fca00048060ff */
[----:B------:R0:W-:Y:S01]  /*e230*/  @!P5 STG.E.U8 desc[UR18][R24.64+0xf0], R7 ;  /* 0x0000f0071800d986 */ /* 0x0001e2000c101112 */
[----:B------:R-:W-:-:S05]  /*e240*/  FMUL R3, R221, UR20 ;  /* 0x00000014dd037c20 */ /* 0x000fca0008400000 */
[----:B-1----:R-:W-:Y:S02]  /*e250*/  F2FP.SATFINITE.E5M2.F32.PACK_AB_MERGE_C R9, RZ, R3, RZ ;  /* 0x00000003ff09723e */ /* 0x002fe400048060ff */
[----:B------:R-:W-:-:S03]  /*e260*/  ISETP.LT.OR P5, PT, R35, 0xf2, !P0 ;  /* 0x000000f22300780c */ /* 0x000fc600047a1670 */
[----:B------:R1:W-:Y:S01]  /*e270*/  @!P6 STG.E.U8 desc[UR18][R24.64+0xf1], R9 ;  /* 0x0000f1091800e986 */ /* 0x0003e2000c101112 */
[C---:B------:R-:W-:Y:S02]  /*e280*/  ISETP.LT.OR P6, PT, R35.reuse, 0xf9, !P0 ;  /* 0x000000f92300780c */ /* 0x040fe400047c1670 */
[----:B------:R-:W-:Y:S01]  /*e290*/  ISETP.LT.OR P0, PT, R35, 0xfa, !P0 ;  /* 0x000000fa2300780c */ /* 0x000fe20004701670 */
[----:B------:R-:W-:-:S05]  /*e2a0*/  FMUL R0, R223, UR20 ;  /* 0x00000014df007c20 */ /* 0x000fca0008400000 */
[----:B------:R-:W-:-:S05]  /*e2b0*/  F2FP.SATFINITE.E5M2.F32.PACK_AB_MERGE_C R13, RZ, R0, RZ ;  /* 0x00000000ff0d723e */ /* 0x000fca00048060ff */
[----:B------:R0:W-:Y:S01]  /*e2c0*/  @!P3 STG.E.U8 desc[UR18][R26.64+0xf0], R13 ;  /* 0x0000f00d1a00b986 */ /* 0x0001e2000c101112 */
[----:B---3--:R-:W-:Y:S01]  /*e2d0*/  FMUL R0, R222, UR20 ;  /* 0x00000014de007c20 */ /* 0x008fe20008400000 */
[----:B--2---:R-:W-:Y:S01]  /*e2e0*/  FMUL R2, R224, UR20 ;  /* 0x00000014e0027c20 */ /* 0x004fe20008400000 */
[----:B----4-:R-:W-:-:S03]  /*e2f0*/  FMUL R3, R225, UR20 ;  /* 0x00000014e1037c20 */ /* 0x010fc60008400000 */
[----:B0-----:R-:W-:Y:S01]  /*e300*/  F2FP.SATFINITE.E5M2.F32.PACK_AB_MERGE_C R7, RZ, R0, RZ ;  /* 0x00000000ff07723e */ /* 0x001fe200048060ff */
[----:B------:R-:W-:Y:S01]  /*e310*/  FMUL R4, R226, UR20 ;  /* 0x00000014e2047c20 */ /* 0x000fe20008400000 */
[----:B------:R-:W-:Y:S01]  /*e320*/  FMUL R5, R227, UR20 ;  /* 0x00000014e3057c20 */ /* 0x000fe20008400000 */
[----:B-1----:R-:W-:Y:S02]  /*e330*/  F2FP.SATFINITE.E5M2.F32.PACK_AB_MERGE_C R9, RZ, R2, RZ ;  /* 0x00000002ff09723e */ /* 0x002fe400048060ff */
[----:B------:R-:W-:Y:S02]  /*e340*/  F2FP.SATFINITE.E5M2.F32.PACK_AB_MERGE_C R3, RZ, R3, RZ ;  /* 0x00000003ff03723e */ /* 0x000fe400048060ff */
[----:B------:R-:W-:Y:S02]  /*e350*/  F2FP.SATFINITE.E5M2.F32.PACK_AB_MERGE_C R11, RZ, R4, RZ ;  /* 0x00000004ff0b723e */ /* 0x000fe400048060ff */
[----:B------:R-:W-:Y:S01]  /*e360*/  F2FP.SATFINITE.E5M2.F32.PACK_AB_MERGE_C R5, RZ, R5, RZ ;  /* 0x00000005ff05723e */ /* 0x000fe200048060ff */
[----:B------:R0:W-:Y:S04]  /*e370*/  @!P5 STG.E.U8 desc[UR18][R26.64+0xf1], R7 ;  /* 0x0000f1071a00d986 */ /* 0x0001e8000c101112 */
[----:B------:R0:W-:Y:S04]  /*e380*/  @!P4 STG.E.U8 desc[UR18][R24.64+0xf8], R9 ;  /* 0x0000f8091800c986 */ /* 0x0001e8000c101112 */
[----:B------:R0:W-:Y:S04]  /*e390*/  @!P1 STG.E.U8 desc[UR18][R24.64+0xf9], R3 ;  /* 0x0000f90318009986 */ /* 0x0001e8000c101112 */
[----:B------:R0:W-:Y:S04]  /*e3a0*/  @!P6 STG.E.U8 desc[UR18][R26.64+0xf8], R11 ;  /* 0x0000f80b1a00e986 */ /* 0x0001e8000c101112 */
[----:B------:R0:W-:Y:S02]  /*e3b0*/  @!P0 STG.E.U8 desc[UR18][R26.64+0xf9], R5 ;  /* 0x0000f9051a008986 */ /* 0x0001e4000c101112 */
.L_x_293:
[----:B------:R-:W-:Y:S05]  /*e3c0*/  BSYNC B0 ;  /* 0x0000000000007941 */ /* 0x000fea0003800000 */
.L_x_35:
[----:B0-----:R-:W2:Y:S04]  /*e3d0*/  LDL.LU R3, [R1+0x80] ;  /* 0x0000800001037983 */ /* 0x001ea80000300800 */
[----:B-----5:R-:W2:Y:S01]  /*e3e0*/  LDL.LU R2, [R1+0x84] ;  /* 0x0000840001027983 */ /* 0x020ea20000300800 */
[----:B------:R-:W-:Y:S01]  /*e3f0*/  ULDC UR6, c[0x0][0xc] ;  /* 0x0000030000067ab9 */ /* 0x000fe20000000800 */
[----:B------:R-:W-:Y:S01]  /*e400*/  ULDC UR7, c[0x0][0x10] ;  /* 0x0000040000077ab9 */ /* 0x000fe20000000800 */
[----:B------:R-:W2:Y:S01]  /*e410*/  LDC R5, c[0x0][0x14] ;  /* 0x00000500ff057b82 */ /* 0x000ea20000000800 */
[----:B------:R-:W-:Y:S01]  /*e420*/  UIMAD.WIDE.U32 UR6, UR6, UR7, URZ ;  /* 0x00000007060672a5 */ /* 0x000fe2000f8e003f */
[----:B------:R-:W-:Y:S01]  /*e430*/  PRMT R0, RZ, 0x7610, R0 ;  /* 0x00007610ff007816 */ /* 0x000fe20000000000 */
[----:B------:R-:W-:-:S04]  /*e440*/  UMOV UR23, 0xffffffff ;  /* 0xffffffff00177882 */ /* 0x000fc80000000000 */
[----:B--2---:R-:W-:-:S04]  /*e450*/  IMAD.WIDE.U32 R2, R5, UR6, R2 ;  /* 0x0000000605027c25 */ /* 0x004fc8000f8e0002 */
[----:B------:R-:W-:Y:S01]  /*e460*/  IMAD R5, R5, UR7, RZ ;  /* 0x0000000705057c24 */ /* 0x000fe2000f8e02ff */
[----:B------:R-:W-:Y:S01]  /*e470*/  ULDC.64 UR6, c[0x0][0x650] ;  /* 0x0001940000067ab9 */ /* 0x000fe20000000a00 */
[----:B------:R-:W-:Y:S01]  /*e480*/  IMAD.MOV.U32 R19, RZ, RZ, R2 ;  /* 0x000000ffff137224 */ /* 0x000fe200078e0002 */
[----:B------:R-:W-:Y:S01]  /*e490*/  ISETP.GE.U32.AND P0, PT, R2, UR6, PT ;  /* 0x0000000602007c0c */ /* 0x000fe2000bf06070 */
[----:B------:R-:W-:Y:S02]  /*e4a0*/  IMAD.IADD R22, R3, 0x1, R5 ;  /* 0x0000000103167824 */ /* 0x000fe400078e0205 */
[----:B------:R-:W-:-:S03]  /*e4b0*/  IMAD.MOV.U32 R2, RZ, RZ, -0x1 ;  /* 0xffffffffff027424 */ /* 0x000fc600078e00ff */
[----:B------:R0:W-:Y:S01]  /*e4c0*/  STL [R1+0x80], R22 ;  /* 0x0000801601007387 */ /* 0x0001e20000100800 */
[----:B------:R-:W-:-:S03]  /*e4d0*/  ISETP.GE.U32.AND.EX P0, PT, R22, UR7, PT, P0 ;  /* 0x0000000716007c0c */ /* 0x000fc6000bf06100 */
[----:B------:R0:W-:Y:S04]  /*e4e0*/  STL [R1+0x84], R19 ;  /* 0x0000841301007387 */ /* 0x0001e80000100800 */
[----:B------:R0:W-:Y:S06]  /*e4f0*/  STL [R1+0x88], R2 ;  /* 0x0000880201007387 */ /* 0x0001ec0000100800 */
[----:B------:R-:W-:Y:S05]  /*e500*/  @P0 BRA `(.L_x_294) ;  /* 0x00000004006c0947 */ /* 0x000fea0003800000 */
[----:B------:R-:W2:Y:S01]  /*e510*/  S2R R14, SR_CTAID.X ;  /* 0x00000000000e7919 */ /* 0x000ea20000002500 */
[----:B------:R-:W5:Y:S01]  /*e520*/  LDC.64 R8, c[0x0][0x628] ;  /* 0x00018a00ff087b82 */ /* 0x000f620000000a00 */
[----:B------:R-:W-:Y:S01]  /*e530*/  ULDC UR6, c[0x0][0x150] ;  /* 0x0000540000067ab9 */ /* 0x000fe20000000800 */
[----:B------:R-:W-:Y:S01]  /*e540*/  IMAD.MOV.U32 R6, RZ, RZ, R19 ;  /* 0x000000ffff067224 */ /* 0x000fe200078e0013 */
[----:B------:R-:W0:Y:S01]  /*e550*/  S2R R16, SR_CTAID.Y ;  /* 0x0000000000107919 */ /* 0x000e220000002600 */
[----:B------:R-:W-:-:S04]  /*e560*/  IMAD.MOV.U32 R7, RZ, RZ, R22 ;  /* 0x000000ffff077224 */ /* 0x000fc800078e0016 */
[----:B------:R-:W0:Y:S08]  /*e570*/  LDC R17, c[0x0][0x144] ;  /* 0x00005100ff117b82 */ /* 0x000e300000000800 */
[----:B------:R-:W0:Y:S08]  /*e580*/  LDC R10, c[0x0][0x630] ;  /* 0x00018c00ff0a7b82 */ /* 0x000e300000000800 */
[----:B------:R-:W0:Y:S01]  /*e590*/  LDC.64 R12, c[0x0][0x620] ;  /* 0x00018800ff0c7b82 */ /* 0x000e220000000a00 */
[----:B-----5:R-:W-:-:S04]  /*e5a0*/  ISETP.NE.U32.AND P0, PT, R8, RZ, PT ;  /* 0x000000ff0800720c */ /* 0x020fc80003f05070 */
[----:B------:R-:W-:Y:S02]  /*e5b0*/  ISETP.NE.AND.EX P0, PT, R9, RZ, PT, P0 ;  /* 0x000000ff0900720c */ /* 0x000fe40003f05300 */
[----:B--2---:R-:W-:-:S05]  /*e5c0*/  I2FP.F32.U32 R0, R14 ;  /* 0x0000000e00007245 */ /* 0x004fca0000201000 */
[----:B------:R-:W-:-:S04]  /*e5d0*/  FMUL R0, R0, UR6 ;  /* 0x0000000600007c20 */ /* 0x000fc80008400000 */
[----:B------:R2:W0:Y:S02]  /*e5e0*/  F2I.U32.TRUNC.NTZ R15, R0 ;  /* 0x00000000000f7305 */ /* 0x000424000020f000 */
[----:B------:R-:W-:Y:S05]  /*e5f0*/  @!P0 BRA `(.L_x_295) ;  /* 0x0000000000288947 */ /* 0x000fea0003800000 */
[----:B--2---:R-:W2:Y:S02]  /*e600*/  LDC R0, c[0x0][0x634] ;  /* 0x00018d00ff007b82 */ /* 0x004ea40000000800 */
[----:B--2---:R-:W-:-:S05]  /*e610*/  IADD3 R7, P0, R19, R0, RZ ;  /* 0x0000000013077210 */ /* 0x004fca0007f1e0ff */
[----:B------:R-:W-:-:S04]  /*e620*/  IMAD.X R11, RZ, RZ, R22, P0 ;  /* 0x000000ffff0b7224 */ /* 0x000fc800000e0616 */
[----:B0-----:R-:W-:-:S04]  /*e630*/  IMAD.WIDE.U32 R2, R11, R8, RZ ;  /* 0x000000080b027225 */ /* 0x001fc800078e00ff */
[----:B------:R-:W-:-:S04]  /*e640*/  IMAD.WIDE.U32 R4, P0, R7, R9, R2 ;  /* 0x0000000907047225 */ /* 0x000fc80007800002 */
[----:B------:R-:W-:-:S04]  /*e650*/  IMAD.WIDE.U32 R2, R7, R8, RZ ;  /* 0x0000000807027225 */ /* 0x000fc800078e00ff */
[----:B------:R-:W-:Y:S01]  /*e660*/  IMAD.X R7, RZ, RZ, RZ, P0 ;  /* 0x000000ffff077224 */ /* 0x000fe200000e06ff */
[----:B------:R-:W-:Y:S01]  /*e670*/  IADD3 RZ, P0, R3, R4, RZ ;  /* 0x0000000403ff7210 */ /* 0x000fe20007f1e0ff */
[----:B------:R-:W-:-:S04]  /*e680*/  IMAD.MOV.U32 R6, RZ, RZ, R5 ;  /* 0x000000ffff067224 */ /* 0x000fc800078e0005 */
[----:B------:R-:W-:-:S08]  /*e690*/  IMAD.WIDE.U32.X R6, R11, R9, R6, P0 ;  /* 0x000000090b067225 */ /* 0x000fd000000e0406 */
.L_x_295:
[-CC-:B0-----:R-:W-:Y:S01]  /*e6a0*/  SHF.R.U64 R24, R6, R10.reuse, R7.reuse ;  /* 0x0000000a06187219 */ /* 0x181fe20000001207 */
[----:B------:R-:W0:Y:S01]  /*e6b0*/  LDC.64 R20, c[0x0][0x640] ;  /* 0x00019000ff147b82 */ /* 0x000e220000000a00 */
[----:B--2---:R-:W-:Y:S01]  /*e6c0*/  SHF.R.U32.HI R0, RZ, R10, R7 ;  /* 0x0000000aff007219 */ /* 0x004fe20000011607 */
[----:B------:R-:W-:Y:S01]  /*e6d0*/  IMAD.MOV.U32 R2, RZ, RZ, R19 ;  /* 0x000000ffff027224 */ /* 0x000fe200078e0013 */
[----:B------:R-:W-:Y:S01]  /*e6e0*/  IADD3 R5, P0, RZ, -R24, RZ ;  /* 0x80000018ff057210 */ /* 0x000fe20007f1e0ff */
[----:B------:R-:W-:Y:S01]  /*e6f0*/  IMAD.MOV R15, RZ, RZ, -R15 ;  /* 0x000000ffff0f7224 */ /* 0x000fe200078e0a0f */
[----:B------:R-:W-:Y:S01]  /*e700*/  ULDC UR6, c[0x0][0x154] ;  /* 0x0000550000067ab9 */ /* 0x000fe20000000800 */
[----:B------:R-:W-:Y:S02]  /*e710*/  IMAD.MOV.U32 R7, RZ, RZ, 0x1 ;  /* 0x00000001ff077424 */ /* 0x000fe400078e00ff */
[----:B------:R-:W2:Y:S01]  /*e720*/  LDC R4, c[0x0][0x618] ;  /* 0x00018600ff047b82 */ /* 0x000ea20000000800 */
[----:B------:R-:W-:-:S02]  /*e730*/  IMAD.X R3, RZ, RZ, ~R0, P0 ;  /* 0x000000ffff037224 */ /* 0x000fc400000e0e00 */
[----:B------:R-:W-:Y:S02]  /*e740*/  IMAD R15, R17, R15, R14 ;  /* 0x0000000f110f7224 */ /* 0x000fe400078e020e */
[-C--:B------:R-:W-:Y:S02]  /*e750*/  IMAD R0, R3, R12.reuse, RZ ;  /* 0x0000000c03007224 */ /* 0x080fe400078e02ff */
[----:B------:R-:W-:Y:S01]  /*e760*/  IMAD.MOV.U32 R3, RZ, RZ, R22 ;  /* 0x000000ffff037224 */ /* 0x000fe200078e0016 */
[----:B------:R-:W5:Y:S01]  /*e770*/  LDC R6, c[0x0][0x608] ;  /* 0x00018200ff067b82 */ /* 0x000f620000000800 */
[----:B------:R-:W-:-:S04]  /*e780*/  IMAD.WIDE.U32 R2, R5, R12, R2 ;  /* 0x0000000c05027225 */ /* 0x000fc800078e0002 */
[----:B------:R-:W-:-:S03]  /*e790*/  IMAD R5, R5, R13, R0 ;  /* 0x0000000d05057224 */ /* 0x000fc600078e0200 */
[----:B------:R-:W1:Y:S01]  /*e7a0*/  LDC R18, c[0x0][0x658] ;  /* 0x00019600ff127b82 */ /* 0x000e620000000800 */
[----:B------:R-:W-:Y:S01]  /*e7b0*/  I2FP.F32.U32 R0, R16 ;  /* 0x0000001000007245 */ /* 0x000fe20000201000 */
[----:B------:R-:W-:Y:S01]  /*e7c0*/  IMAD.IADD R3, R3, 0x1, R5 ;  /* 0x0000000103037824 */ /* 0x000fe200078e0205 */
[----:B0-----:R-:W-:Y:S01]  /*e7d0*/  ISETP.NE.U32.AND P0, PT, R20, RZ, PT ;  /* 0x000000ff1400720c */ /* 0x001fe20003f05070 */
[----:B------:R-:W-:Y:S02]  /*e7e0*/  IMAD.MOV.U32 R5, RZ, RZ, -0x1 ;  /* 0xffffffffff057424 */ /* 0x000fe400078e00ff */
[----:B------:R-:W-:Y:S02]  /*e7f0*/  FMUL R0, R0, UR6 ;  /* 0x0000000600007c20 */ /* 0x000fe40008400000 */
[----:B------:R-:W0:Y:S01]  /*e800*/  LDC R13, c[0x0][0x148] ;  /* 0x00005200ff0d7b82 */ /* 0x000e220000000800 */
[----:B--2---:R-:W-:Y:S01]  /*e810*/  SHF.R.U64 R10, R2, R4, R3 ;  /* 0x00000004020a7219 */ /* 0x004fe20000001203 */
[----:B------:R2:W0:Y:S01]  /*e820*/  F2I.U32.TRUNC.NTZ R12, R0 ;  /* 0x00000000000c7305 */ /* 0x000422000020f000 */
[----:B------:R-:W-:-:S02]  /*e830*/  ISETP.NE.AND.EX P0, PT, R21, RZ, PT, P0 ;  /* 0x000000ff1500720c */ /* 0x000fc40003f05300 */
[----:B------:R-:W-:-:S03]  /*e840*/  SHF.R.U32.HI R3, RZ, R4, R3 ;  /* 0x00000004ff037219 */ /* 0x000fc60000011603 */
[----:B------:R-:W0:Y:S01]  /*e850*/  LDC R14, c[0x0][0x600] ;  /* 0x00018000ff0e7b82 */ /* 0x000e220000000800 */
[-CC-:B-----5:R-:W-:Y:S02]  /*e860*/  SHF.R.U64 R8, R10, R6.reuse, R3.reuse ;  /* 0x000000060a087219 */ /* 0x1a0fe40000001203 */
[----:B------:R-:W-:-:S05]  /*e870*/  SHF.R.U32.HI R3, RZ, R6, R3 ;  /* 0x00000006ff037219 */ /* 0x000fca0000011603 */
[----:B------:R-:W0:Y:S01]  /*e880*/  LDC R19, c[0x0][0x648] ;  /* 0x00019200ff137b82 */ /* 0x000e220000000800 */
[-CC-:B-1----:R-:W-:Y:S02]  /*e890*/  SHF.R.U64 R11, R8, R18.reuse, R3.reuse ;  /* 0x00000012080b7219 */ /* 0x182fe40000001203 */
[-C--:B------:R-:W-:Y:S02]  /*e8a0*/  SHF.L.U32 R5, R5, R18.reuse, RZ ;  /* 0x0000001205057219 */ /* 0x080fe400000006ff */
[-C--:B------:R-:W-:Y:S01]  /*e8b0*/  SHF.R.U32.HI R3, RZ, R18.reuse, R3 ;  /* 0x00000012ff037219 */ /* 0x080fe20000011603 */
[----:B------:R-:W-:Y:S01]  /*e8c0*/  IMAD.MOV.U32 R2, RZ, RZ, R11 ;  /* 0x000000ffff027224 */ /* 0x000fe200078e000b */
[----:B------:R-:W-:Y:S01]  /*e8d0*/  SHF.L.U32 R34, R7, R18, RZ ;  /* 0x0000001207227219 */ /* 0x000fe200000006ff */
[----:B------:R-:W1:Y:S01]  /*e8e0*/  LDC R22, c[0x0][0x638] ;  /* 0x00018e00ff167b82 */ /* 0x000e620000000800 */
[----:B------:R-:W-:-:S07]  /*e8f0*/  LOP3.LUT R17, RZ, R5, RZ, 0x33, !PT ;  /* 0x00000005ff117212 */ /* 0x000fce00078e33ff */
[----:B------:R-:W0:Y:S01]  /*e900*/  LDC R23, c[0x0][0x610] ;  /* 0x00018400ff177b82 */ /* 0x000e220000000800 */
[----:B--2---:R-:W-:Y:S05]  /*e910*/  @!P0 BRA `(.L_x_296) ;  /* 0x0000000000288947 */ /* 0x004fea0003800000 */
[----:B------:R-:W2:Y:S02]  /*e920*/  LDC R0, c[0x0][0x64c] ;  /* 0x00019300ff007b82 */ /* 0x000ea40000000800 */
[----:B--2---:R-:W-:-:S05]  /*e930*/  IADD3 R7, P0, R11, R0, RZ ;  /* 0x000000000b077210 */ /* 0x004fca0007f1e0ff */
        /* <DEDUP_REMOVED lines=8> */
.L_x_296:
[----:B0-----:R-:W-:Y:S01]  /*e9c0*/  SHF.R.U64 R0, R2, R19, R3 ;  /* 0x0000001302007219 */ /* 0x001fe20000001203 */
[----:B------:R-:W-:Y:S01]  /*e9d0*/  VIADD R3, R14, 0xffffffff ;  /* 0xffffffff0e037836 */ /* 0x000fe20000000000 */
[----:B------:R-:W-:Y:S01]  /*e9e0*/  LOP3.LUT R5, R8, R17, RZ, 0xc0, !PT ;  /* 0x0000001108057212 */ /* 0x000fe200078ec0ff */
[----:B------:R-:W-:Y:S01]  /*e9f0*/  IMAD.MOV R12, RZ, RZ, -R12 ;  /* 0x000000ffff0c7224 */ /* 0x000fe200078e0a0c */
[----:B------:R-:W-:Y:S01]  /*ea00*/  R2UR UR23, R24 ;  /* 0x00000000181772ca */ /* 0x000fe200000e0000 */
[----:B------:R-:W-:Y:S01]  /*ea10*/  IMAD.MOV R2, RZ, RZ, -R0 ;  /* 0x000000ffff027224 */ /* 0x000fe200078e0a00 */
[----:B------:R-:W-:Y:S01]  /*ea20*/  LOP3.LUT R3, R10, R3, RZ, 0xc0, !PT ;  /* 0x000000030a037212 */ /* 0x000fe200078ec0ff */
[----:B------:R-:W-:Y:S02]  /*ea30*/  IMAD R34, R34, R0, R5 ;  /* 0x0000000022227224 */ /* 0x000fe400078e0205 */
[----:B------:R-:W-:Y:S02]  /*ea40*/  @P2 IMAD R15, R13, R12, R16 ;  /* 0x0000000c0d0f2224 */ /* 0x000fe400078e0210 */
[----:B-1----:R-:W-:-:S02]  /*ea50*/  IMAD R0, R2, R22, R11 ;  /* 0x0000001602007224 */ /* 0x002fc400078e020b */
[----:B------:R-:W-:Y:S02]  /*ea60*/  IMAD R34, R34, R23, R15 ;  /* 0x0000001722227224 */ /* 0x000fe400078e020f */
[----:B------:R-:W-:Y:S02]  /*ea70*/  IMAD R3, R0, R14, R3 ;  /* 0x0000000e00037224 */ /* 0x000fe400078e0203 */
[----:B------:R-:W-:-:S03]  /*ea80*/  IMAD.MOV.U32 R0, RZ, RZ, 0x1 ;  /* 0x00000001ff007424 */ /* 0x000fc600078e00ff */
[----:B------:R-:W-:Y:S02]  /*ea90*/  SEL R2, R3, R34, !P2 ;  /* 0x0000002203027207 */ /* 0x000fe40005000000 */
[----:B------:R-:W-:-:S03]  /*eaa0*/  SEL R34, R34, R3, !P2 ;  /* 0x0000000322227207 */ /* 0x000fc60005000000 */
[----:B------:R2:W-:Y:S04]  /*eab0*/  STL [R1+0x88], R2 ;  /* 0x0000880201007387 */ /* 0x0005e80000100800 */
.L_x_294:
[----:B------:R-:W-:Y:S01]  /*eac0*/  UIADD3 UR5, UR12, UR5, URZ ;  /* 0x000000050c057290 */ /* 0x000fe2000fffe03f */
[----:B------:R0:W-:Y:S01]  /*ead0*/  STL [R1+0x8c], R34 ;  /* 0x00008c2201007387 */ /* 0x0001e20000100800 */
[----:B------:R-:W-:Y:S02]  /*eae0*/  LOP3.LUT P0, RZ, R0, 0xff, RZ, 0xc0, !PT ;  /* 0x000000ff00ff7812 */ /* 0x000fe4000780c0ff */
[----:B------:R-:W-:Y:S02]  /*eaf0*/  USHF.R.U32.HI UR6, URZ, 0x2, UR5 ;  /* 0x000000023f067899 */ /* 0x000fe40008011605 */
[----:B------:R-:W-:Y:S02]  /*eb00*/  UISETP.GT.U32.AND UP1, UPT, UR5, 0x3, UPT ;  /* 0x000000030500788c */ /* 0x000fe4000bf24070 */
[----:B------:R-:W-:Y:S02]  /*eb10*/  ULOP3.LUT UR6, UR6, 0x1, URZ, 0xc0, !UPT ;  /* 0x0000000106067892 */ /* 0x000fe4000f8ec03f */
[----:B------:R-:W-:-:S02]  /*eb20*/  UISETP.LT.U32.AND UP1, UPT, UR12, 0x4, UP1 ;  /* 0x000000040c00788c */ /* 0x000fc40008f21070 */
[----:B------:R-:W-:Y:S02]  /*eb30*/  UISETP.NE.U32.AND UP0, UPT, UR6, 0x1, UPT ;  /* 0x000000010600788c */ /* 0x000fe4000bf05070 */
[----:B------:R-:W-:Y:S02]  /*eb40*/  USEL UR7, URZ, 0x1, !UP1 ;  /* 0x000000013f077887 */ /* 0x000fe4000c800000 */
[----:B------:R-:W-:Y:S02]  /*eb50*/  UISETP.GT.U32.AND UP0, UPT, UR12, 0x3, !UP0 ;  /* 0x000000030c00788c */ /* 0x000fe4000c704070 */
[----:B------:R-:W-:Y:S02]  /*eb60*/  ULOP3.LUT UR5, UR5, 0x3, URZ, 0xc0, !UPT ;  /* 0x0000000305057892 */ /* 0x000fe4000f8ec03f */
[----:B------:R-:W-:-:S04]  /*eb70*/  USEL UR6, URZ, 0x1, !UP0 ;  /* 0x000000013f067887 */ /* 0x000fc8000c000000 */
[----:B------:R-:W-:Y:S01]  /*eb80*/  ULOP3.LUT UR4, UR6, UR4, UR7, 0x96, !UPT ;  /* 0x0000000406047292 */ /* 0x000fe2000f8e9607 */
[----:B0-----:R-:W-:Y:S11]  /*eb90*/  @P0 BRA `(.L_x_297) ;  /* 0xffffff2400d40947 */ /* 0x001ff6000383ffff */
[----:B------:R-:W-:Y:S05]  /*eba0*/  EXIT ;  /* 0x000000000000794d */ /* 0x000fea0003800000 */
.L_x_7:
[----:B------:R-:W2:Y:S01]  /*ebb0*/  LDL R18, [R1+0x84] ;  /* 0x0000840001127983 */ /* 0x000ea20000100800 */
[----:B------:R-:W-:-:S03]  /*ebc0*/  ULDC.64 UR4, c[0x0][0x650] ;  /* 0x0001940000047ab9 */ /* 0x000fc60000000a00 */
[----:B------:R-:W3:Y:S01]  /*ebd0*/  LDL R22, [R1+0x80] ;  /* 0x0000800001167983 */ /* 0x000ee20000100800 */
[----:B------:R-:W-:Y:S01]  /*ebe0*/  PRMT R4, RZ, 0x7610, R4 ;  /* 0x00007610ff047816 */ /* 0x000fe20000000004 */
[----:B------:R-:W-:Y:S02]  /*ebf0*/  IMAD.MOV.U32 R5, RZ, RZ, -0x1 ;  /* 0xffffffffff057424 */ /* 0x000fe400078e00ff */
[----:B------:R-:W-:Y:S02]  /*ec00*/  IMAD.MOV.U32 R14, RZ, RZ, -0x1 ;  /* 0xffffffffff0e7424 */ /* 0x000fe400078e00ff */
[----:B------:R-:W-:Y:S01]  /*ec10*/  IMAD.MOV.U32 R6, RZ, RZ, -0x1 ;  /* 0xffffffffff067424 */ /* 0x000fe200078e00ff */
[----:B--2---:R-:W-:-:S04]  /*ec20*/  ISETP.GE.U32.AND P0, PT, R18, UR4, PT ;  /* 0x0000000412007c0c */ /* 0x004fc8000bf06070 */
[----:B---3--:R-:W-:-:S13]  /*ec30*/  ISETP.GE.U32.AND.EX P0, PT, R22, UR5, PT, P0 ;  /* 0x0000000516007c0c */ /* 0x008fda000bf06100 */
[----:B------:R-:W-:Y:S05]  /*ec40*/  @P0 BRA `(.L_x_298) ;  /* 0x00000004002c0947 */ /* 0x000fea0003800000 */
        /* <DEDUP_REMOVED lines=18> */
.L_x_299:
[----:B------:R-:W1:Y:S01]  /*ed70*/  LDC.64 R20, c[0x0][0x640] ;  /* 0x00019000ff147b82 */ /* 0x000e620000000a00 */
[-CC-:B------:R-:W-:Y:S01]  /*ed80*/  SHF.R.U64 R15, R8, R10.reuse, R9.reuse ;  /* 0x0000000a080f7219 */ /* 0x180fe20000001209 */
[----:B------:R-:W-:Y:S01]  /*ed90*/  IMAD.MOV.U32 R24, RZ, RZ, 0x1 ;  /* 0x00000001ff187424 */ /* 0x000fe200078e00ff */
[----:B------:R-:W-:Y:S02]  /*eda0*/  SHF.R.U32.HI R4, RZ, R10, R9 ;  /* 0x0000000aff047219 */ /* 0x000fe40000011609 */
[----:B------:R-:W-:-:S03]  /*edb0*/  IADD3 R7, P0, RZ, -R15, RZ ;  /* 0x8000000fff077210 */ /* 0x000fc60007f1e0ff */
[----:B------:R-:W2:Y:S02]  /*edc0*/  LDC R8, c[0x0][0x618] ;  /* 0x00018600ff087b82 */ /* 0x000ea40000000800 */
[----:B------:R-:W-:Y:S02]  /*edd0*/  IMAD.X R5, RZ, RZ, ~R4, P0 ;  /* 0x000000ffff057224 */ /* 0x000fe400000e0e04 */
[----:B------:R-:W-:Y:S02]  /*ede0*/  IMAD.MOV.U32 R4, RZ, RZ, R18 ;  /* 0x000000ffff047224 */ /* 0x000fe400078e0012 */
[-C--:B------:R-:W-:Y:S02]  /*edf0*/  IMAD R6, R5, R16.reuse, RZ ;  /* 0x0000001005067224 */ /* 0x080fe400078e02ff */
[----:B------:R-:W3:Y:S01]  /*ee00*/  LDC R14, c[0x0][0x608] ;  /* 0x00018200ff0e7b82 */ /* 0x000ee20000000800 */
[----:B------:R-:W-:Y:S02]  /*ee10*/  IMAD.MOV.U32 R5, RZ, RZ, R22 ;  /* 0x000000ffff057224 */ /* 0x000fe400078e0016 */
[----:B------:R-:W-:-:S05]  /*ee20*/  IMAD.WIDE.U32 R4, R7, R16, R4 ;  /* 0x0000001007047225 */ /* 0x000fca00078e0004 */
[----:B0-----:R-:W0:Y:S01]  /*ee30*/  LDC R19, c[0x0][0x658] ;  /* 0x00019600ff137b82 */ /* 0x001e220000000800 */
[----:B------:R-:W-:Y:S01]  /*ee40*/  IMAD R7, R7, R17, R6 ;  /* 0x0000001107077224 */ /* 0x000fe200078e0206 */
[----:B-1----:R-:W-:Y:S01]  /*ee50*/  ISETP.NE.U32.AND P0, PT, R20, RZ, PT ;  /* 0x000000ff1400720c */ /* 0x002fe20003f05070 */
[----:B------:R-:W-:Y:S02]  /*ee60*/  IMAD.MOV.U32 R6, RZ, RZ, -0x1 ;  /* 0xffffffffff067424 */ /* 0x000fe400078e00ff */
[----:B------:R-:W-:Y:S01]  /*ee70*/  IMAD.IADD R5, R5, 0x1, R7 ;  /* 0x0000000105057824 */ /* 0x000fe200078e0207 */
[----:B------:R-:W-:Y:S02]  /*ee80*/  ISETP.NE.AND.EX P0, PT, R21, RZ, PT, P0 ;  /* 0x000000ff1500720c */ /* 0x000fe40003f05300 */
[----:B------:R-:W1:Y:S02]  /*ee90*/  LDC R16, c[0x0][0x600] ;  /* 0x00018000ff107b82 */ /* 0x000e640000000800 */
[----:B--2---:R-:W-:-:S02]  /*eea0*/  SHF.R.U64 R10, R4, R8, R5 ;  /* 0x00000008040a7219 */ /* 0x004fc40000001205 */
[----:B------:R-:W-:-:S04]  /*eeb0*/  SHF.R.U32.HI R5, RZ, R8, R5 ;  /* 0x00000008ff057219 */ /* 0x000fc80000011605 */
[----:B------:R-:W2:Y:S01]  /*eec0*/  LDC R18, c[0x0][0x648] ;  /* 0x00019200ff127b82 */ /* 0x000ea20000000800 */
[-CC-:B---3--:R-:W-:Y:S02]  /*eed0*/  SHF.R.U64 R17, R10, R14.reuse, R5.reuse ;  /* 0x0000000e0a117219 */ /* 0x188fe40000001205 */
[----:B------:R-:W-:-:S05]  /*eee0*/  SHF.R.U32.HI R4, RZ, R14, R5 ;  /* 0x0000000eff047219 */ /* 0x000fca0000011605 */
[----:B------:R-:W3:Y:S01]  /*eef0*/  LDC R22, c[0x0][0x638] ;  /* 0x00018e00ff167b82 */ /* 0x000ee20000000800 */
[-CC-:B0-----:R-:W-:Y:S02]  /*ef00*/  SHF.R.U64 R14, R17, R19.reuse, R4.reuse ;  /* 0x00000013110e7219 */ /* 0x181fe40000001204 */
[-C--:B------:R-:W-:Y:S02]  /*ef10*/  SHF.L.U32 R6, R6, R19.reuse, RZ ;  /* 0x0000001306067219 */ /* 0x080fe400000006ff */
[----:B------:R-:W-:Y:S01]  /*ef20*/  SHF.R.U32.HI R5, RZ, R19, R4 ;  /* 0x00000013ff057219 */ /* 0x000fe20000011604 */
[----:B------:R-:W-:Y:S01]  /*ef30*/  IMAD.MOV.U32 R4, RZ, RZ, R14 ;  /* 0x000000ffff047224 */ /* 0x000fe200078e000e */
[----:B------:R-:W-:Y:S01]  /*ef40*/  LOP3.LUT R26, RZ, R6, RZ, 0x33, !PT ;  /* 0x00000006ff1a7212 */ /* 0x000fe200078e33ff */
[----:B------:R-:W0:Y:S01]  /*ef50*/  LDC R23, c[0x0][0x610] ;  /* 0x00018400ff177b82 */ /* 0x000e220000000800 */
[----:B------:R-:W-:Y:S05]  /*ef60*/  @!P0 BRA `(.L_x_300) ;  /* 0x0000000000288947 */ /* 0x000fea0003800000 */
        /* <DEDUP_REMOVED lines=10> */
.L_x_300:
[----:B--2---:R-:W-:Y:S01]  /*f010*/  SHF.R.U64 R4, R4, R18, R5 ;  /* 0x0000001204047219 */ /* 0x004fe20000001205 */
[----:B-1----:R-:W-:Y:S01]  /*f020*/  VIADD R7, R16, 0xffffffff ;  /* 0xffffffff10077836 */ /* 0x002fe20000000000 */
[----:B------:R-:W-:Y:S01]  /*f030*/  SHF.L.U32 R24, R24, R19, RZ ;  /* 0x0000001318187219 */ /* 0x000fe200000006ff */
[----:B------:R-:W-:Y:S01]  /*f040*/  @P2 IMAD R0, R11, R12, R2 ;  /* 0x0000000c0b002224 */ /* 0x000fe200078e0202 */
[----:B------:R-:W-:Y:S01]  /*f050*/  LOP3.LUT R3, R17, R26, RZ, 0xc0, !PT ;  /* 0x0000001a11037212 */ /* 0x000fe200078ec0ff */
[----:B------:R-:W-:Y:S01]  /*f060*/  IMAD.MOV R5, RZ, RZ, -R4 ;  /* 0x000000ffff057224 */ /* 0x000fe200078e0a04 */
[----:B------:R-:W-:Y:S01]  /*f070*/  LOP3.LUT R7, R10, R7, RZ, 0xc0, !PT ;  /* 0x000000070a077212 */ /* 0x000fe200078ec0ff */
[----:B------:R-:W-:Y:S02]  /*f080*/  IMAD.MOV.U32 R6, RZ, RZ, R15 ;  /* 0x000000ffff067224 */ /* 0x000fe400078e000f */
[----:B------:R-:W-:Y:S02]  /*f090*/  IMAD R3, R24, R4, R3 ;  /* 0x0000000418037224 */ /* 0x000fe400078e0203 */
[----:B---3--:R-:W-:-:S02]  /*f0a0*/  IMAD R2, R5, R22, R14 ;  /* 0x0000001605027224 */ /* 0x008fc400078e020e */
[----:B0-----:R-:W-:Y:S02]  /*f0b0*/  IMAD R0, R3, R23, R0 ;  /* 0x0000001703007224 */ /* 0x001fe400078e0200 */
[----:B------:R-:W-:Y:S02]  /*f0c0*/  IMAD R5, R2, R16, R7 ;  /* 0x0000001002057224 */ /* 0x000fe400078e0207 */
[----:B------:R-:W-:-:S03]  /*f0d0*/  IMAD.MOV.U32 R4, RZ, RZ, 0x1 ;  /* 0x00000001ff047424 */ /* 0x000fc600078e00ff */
[----:B------:R-:W-:Y:S02]  /*f0e0*/  SEL R14, R5, R0, !P2 ;  /* 0x00000000050e7207 */ /* 0x000fe40005000000 */
[----:B------:R-:W-:-:S07]  /*f0f0*/  SEL R5, R0, R5, !P2 ;  /* 0x0000000500057207 */ /* 0x000fce0005000000 */
.L_x_298:
[----:B------:R-:W-:-:S08]  /*f100*/  NOP ;  /* 0x0000000000007918 */ /* 0x000fd00000000000 */
[----:B0-----:R-:W0:-:S00]  /*f110*/  USETMAXREG.DEALLOC.CTAPOOL 0x28 ;  /* 0x00000028000079c8 */ /* 0x001e0000080e0500 */
[----:B------:R-:W-:-:S13]  /*f120*/  ISETP.NE.AND P0, PT, RZ, UR8, PT ;  /* 0x00000008ff007c0c */ /* 0x000fda000bf05270 */
[----:B------:R-:W-:Y:S05]  /*f130*/  @P0 EXIT ;  /* 0x000000000000094d */ /* 0x000fea0003800000 */
[----:B0-----:R-:W-:Y:S01]  /*f140*/  LOP3.LUT P0, RZ, R4, 0xff, RZ, 0xc0, !PT ;  /* 0x000000ff04ff7812 */ /* 0x001fe2000780c0ff */
[----:B------:R-:W-:Y:S02]  /*f150*/  IMAD.MOV.U32 R12, RZ, RZ, 0x1 ;  /* 0x00000001ff0c7424 */ /* 0x000fe400078e00ff */
[----:B------:R-:W-:-:S10]  /*f160*/  IMAD.MOV.U32 R11, RZ, RZ, RZ ;  /* 0x000000ffff0b7224 */ /* 0x000fd400078e00ff */
[----:B------:R-:W-:Y:S05]  /*f170*/  @!P0 BRA `(.L_x_301) ;  /* 0x0000000c00648947 */ /* 0x000fea0003800000 */
[----:B------:R-:W0:Y:S01]  /*f180*/  S2R R8, SR_CgaCtaId ;  /* 0x0000000000087919 */ /* 0x000e220000008800 */
[----:B------:R-:W-:Y:S01]  /*f190*/  ULDC UR4, c[0x0][0x28c] ;  /* 0x0000a30000047ab9 */ /* 0x000fe20000000800 */
[----:B------:R-:W-:Y:S01]  /*f1a0*/  ULDC UR6, c[0x0][0x658] ;  /* 0x0001960000067ab9 */ /* 0x000fe20000000800 */
[----:B------:R-:W-:Y:S01]  /*f1b0*/  UIADD3 UR10, UR4, 0x1f, URZ ;  /* 0x0000001f040a7890 */ /* 0x000fe2000fffe03f */
[----:B------:R-:W-:Y:S01]  /*f1c0*/  BSSY B0, `(.L_x_301) ;  /* 0x00000d4000007945 */ /* 0x000fe20003800000 */
[----:B------:R-:W-:Y:S01]  /*f1d0*/  UMOV UR7, 0xffffffff ;  /* 0xffffffff00077882 */ /* 0x000fe20000000000 */
[----:B------:R-:W-:Y:S01]  /*f1e0*/  ULDC UR5, c[0x0][0x600] ;  /* 0x0001800000057ab9 */ /* 0x000fe20000000800 */
[----:B------:R-:W-:Y:S01]  /*f1f0*/  UMOV UR9, 0x1 ;  /* 0x0000000100097882 */ /* 0x000fe20000000000 */
[----:B------:R-:W-:Y:S01]  /*f200*/  USHF.L.U32 UR7, UR7, UR6, URZ ;  /* 0x0000000607077299 */ /* 0x000fe2000800063f */
[----:B------:R-:W-:Y:S01]  /*f210*/  IMAD.MOV.U32 R10, RZ, RZ, 0x1 ;  /* 0x00000001ff0a7424 */ /* 0x000fe200078e00ff */
[----:B------:R-:W-:Y:S01]  /*f220*/  UIADD3 UR4, UR5, -0x1, URZ ;  /* 0xffffffff05047890 */ /* 0x000fe2000fffe03f */
[----:B------:R-:W-:Y:S01]  /*f230*/  IMAD.MOV.U32 R12, RZ, RZ, 0x1 ;  /* 0x00000001ff0c7424 */ /* 0x000fe200078e00ff */
[----:B------:R-:W-:Y:S01]  /*f240*/  USHF.R.S32.HI UR11, URZ, 0x1f, UR10 ;  /* 0x0000001f3f0b7899 */ /* 0x000fe2000801140a */
[----:B------:R-:W-:Y:S01]  /*f250*/  IMAD.MOV.U32 R11, RZ, RZ, RZ ;  /* 0x000000ffff0b7224 */ /* 0x000fe200078e00ff */
[----:B------:R-:W-:Y:S01]  /*f260*/  ULDC UR8, c[0x0][0xc] ;  /* 0x0000030000087ab9 */ /* 0x000fe20000000800 */
[----:B------:R-:W-:-:S02]  /*f270*/  USHF.L.U32 UR5, UR9, UR6, URZ ;  /* 0x0000000609057299 */ /* 0x000fc4000800063f */
[----:B------:R-:W-:Y:S01]  /*f280*/  ULEA.HI UR11, UR11, UR10, URZ, 0x5 ;  /* 0x0000000a0b0b7291 */ /* 0x000fe2000f8f283f */
[----:B------:R-:W-:Y:S01]  /*f290*/  ULDC UR9, c[0x0][0x10] ;  /* 0x0000040000097ab9 */ /* 0x000fe20000000800 */
[----:B------:R-:W-:Y:S02]  /*f2a0*/  ULOP3.LUT UR6, URZ, UR7, URZ, 0x33, !UPT ;  /* 0x000000073f067292 */ /* 0x000fe4000f8e333f */
[----:B------:R-:W-:Y:S01]  /*f2b0*/  UIMAD.WIDE.U32 UR8, UR8, UR9, URZ ;  /* 0x00000009080872a5 */ /* 0x000fe2000f8e003f */
[----:B------:R-:W-:Y:S01]  /*f2c0*/  ULDC UR7, c[0x0][0x14] ;  /* 0x0000050000077ab9 */ /* 0x000fe20000000800 */
[----:B------:R-:W-:Y:S02]  /*f2d0*/  USHF.R.S32.HI UR20, URZ, 0x5, UR11 ;  /* 0x000000053f147899 */ /* 0x000fe4000801140b */
[----:B------:R-:W-:Y:S02]  /*f2e0*/  UIMAD.WIDE.U32 UR22, UR8, UR7, URZ ;  /* 0x00000007081672a5 */ /* 0x000fe4000f8e003f */
[----:B------:R-:W-:-:S02]  /*f2f0*/  UIMAD UR18, UR9, UR7, URZ ;  /* 0x00000007091272a4 */ /* 0x000fc4000f8e023f */
[----:B------:R-:W-:Y:S01]  /*f300*/  ULOP3.LUT UR26, UR13, 0x2, URZ, 0xfc, !UPT ;  /* 0x000000020d1a7892 */ /* 0x000fe2000f8efc3f */
[C---:B0-----:R-:W-:Y:S01]  /*f310*/  IMAD.SHL.U32 R9, R8.reuse, 0x80, RZ ;  /* 0x0000008008097824 */ /* 0x041fe200078e00ff */
[----:B------:R-:W-:Y:S01]  /*f320*/  UIADD3 UR18, UR23, UR18, URZ ;  /* 0x0000001217127290 */ /* 0x000fe2000fffe03f */
[----:B------:R-:W-:Y:S01]  /*f330*/  IMAD.SHL.U32 R8, R8, 0x1000, RZ ;  /* 0x0000100008087824 */ /* 0x000fe200078e00ff */
[----:B------:R-:W-:Y:S02]  /*f340*/  UIADD3 UR27, UR20, 0x1, URZ ;  /* 0x00000001141b7890 */ /* 0x000fe4000fffe03f */
[----:B------:R-:W-:Y:S01]  /*f350*/  LOP3.LUT R9, R9, 0x80, RZ, 0xc0, !PT ;  /* 0x0000008009097812 */ /* 0x000fe200078ec0ff */
[----:B------:R-:W-:Y:S01]  /*f360*/  ULDC.64 UR24, c[0x0][0x198] ;  /* 0x0000660000187ab9 */ /* 0x000fe20000000a00 */
[----:B------:R-:W-:-:S08]  /*f370*/  LOP3.LUT R8, R8, 0x1000, RZ, 0xc0, !PT ;  /* 0x0000100008087812 */ /* 0x000fd000078ec0ff */
.L_x_312:
[----:B------:R-:W-:-:S03]  /*f380*/  UMOV UR7, 0xffffffff ;  /* 0xffffffff00077882 */ /* 0x000fc60000000000 */
[----:B------:R-:W-:Y:S05]  /*f390*/  BRA.DIV UR7, `(.L_x_302) ;  /* 0x0000000e07d87947 */ /* 0x000fea000b800000 */
[----:B------:R-:W-:-:S13]  /*f3a0*/  ELECT P0, URZ, PT ;  /* 0x00000000003f782f */ /* 0x000fda0003800000 */
.L_x_323:
[----:B------:R-:W0:Y:S01]  /*f3b0*/  LDC R0, c[0x0][0x28c] ;  /* 0x0000a300ff007b82 */ /* 0x000e220000000800 */
[----:B------:R-:W-:Y:S01]  /*f3c0*/  BSSY B1, `(.L_x_303) ;  /* 0x000003a000017945 */ /* 0x000fe20003800000 */
[----:B0-----:R-:W-:-:S13]  /*f3d0*/  ISETP.LT.OR P0, PT, R0, 0x1, !P0 ;  /* 0x000000010000780c */ /* 0x001fda0004701670 */
[----:B------:R-:W-:Y:S05]  /*f3e0*/  @P0 BRA `(.L_x_304) ;  /* 0x0000000000dc0947 */ /* 0x000fea0003800000 */
[----:B------:R-:W-:Y:S02]  /*f3f0*/  IMAD R14, R14, 0x100, R9 ;  /* 0x000001000e0e7824 */ /* 0x000fe400078e0209 */
[----:B------:R-:W-:Y:S02]  /*f400*/  IMAD.SHL.U32 R7, R5, 0x80, RZ ;  /* 0x0000008005077824 */ /* 0x000fe400078e00ff */
[----:B------:R-:W-:Y:S02]  /*f410*/  IMAD.MOV.U32 R13, RZ, RZ, RZ ;  /* 0x000000ffff0d7224 */ /* 0x000fe400078e00ff */
[----:B------:R-:W-:Y:S02]  /*f420*/  IMAD.U32 R15, RZ, RZ, UR27 ;  /* 0x0000001bff0f7e24 */ /* 0x000fe4000f8e00ff */
[----:B------:R-:W-:Y:S02]  /*f430*/  IMAD.MOV.U32 R0, RZ, RZ, R12 ;  /* 0x000000ffff007224 */ /* 0x000fe400078e000c */
[----:B------:R-:W-:-:S07]  /*f440*/  IMAD.MOV.U32 R3, RZ, RZ, R11 ;  /* 0x000000ffff037224 */ /* 0x000fce00078e000b */
.L_x_307:
[----:B------:R-:W0:Y:S01]  /*f450*/  S2R R5, SR_CgaCtaId ;  /* 0x0000000000057919 */ /* 0x000e220000008800 */
[----:B------:R-:W-:Y:S01]  /*f460*/  MOV R2, 0x400 ;  /* 0x0000040000027802 */ /* 0x000fe20000000f00 */
[----:B------:R-:W1:Y:S03]  /*f470*/  S2R R4, SR_TID.X ;  /* 0x0000000000047919 */ /* 0x000e660000002100 */
[----:B0-----:R-:W-:Y:S02]  /*f480*/  LEA R16, R5, R2, 0x18 ;  /* 0x0000000205107211 */ /* 0x001fe400078ec0ff */
[----:B------:R-:W-:Y:S02]  /*f490*/  SHF.L.U32 R2, R0, 0x1f, RZ ;  /* 0x0000001f00027819 */ /* 0x000fe400000006ff */
[----:B-1----:R-:W-:Y:S01]  /*f4a0*/  LOP3.LUT P1, RZ, R4, 0x7f, RZ, 0xc0, !PT ;  /* 0x0000007f04ff7812 */ /* 0x002fe2000782c0ff */
[----:B------:R-:W-:-:S04]  /*f4b0*/  IMAD R5, R3, 0x8, R16 ;  /* 0x0000000803057824 */ /* 0x000fc800078e0210 */
[----:B------:R-:W0:Y:S08]  /*f4c0*/  SYNCS.PHASECHK.TRANS64.TRYWAIT P0, [R5+URZ+0x20], R2 ;  /* 0x00002002050075a7 */ /* 0x000e30000800017f */
[----:B------:R-:W1:Y:S01]  /*f4d0*/  @!P1 LDC R4, c[0x0][0x500] ;  /* 0x00014000ff049b82 */ /* 0x000e620000000800 */
[----:B0-----:R-:W-:Y:S05]  /*f4e0*/  @!P0 BRA `(.L_x_305) ;  /* 0x0000000c00a48947 */ /* 0x001fea0003800000 */
.L_x_324:
[----:B------:R-:W-:Y:S01]  /*f4f0*/  UPRMT UR7, UR26, 0x9910, URZ ;  /* 0x000099101a077896 */ /* 0x000fe2000800003f */
[----:B-1----:R1:W-:Y:S03]  /*f500*/  @!P1 SYNCS.ARRIVE.TRANS64 RZ, [R5+URZ], R4 ;  /* 0x0000000405ff99a7 */ /* 0x0023e6000800003f */
[----:B------:R-:W-:-:S06]  /*f510*/  UISETP.NE.AND UP0, UPT, UR7, 0x2, UPT ;  /* 0x000000020700788c */ /* 0x000fcc000bf05270 */
[----:B------:R-:W-:-:S13]  /*f520*/  PLOP3.LUT P0, PT, PT, PT, UP0, 0x80, 0x0 ;  /* 0x000000000000781c */ /* 0x000fda0003f0f008 */
[----:B-1----:R-:W-:Y:S05]  /*f530*/  @P0 BRA `(.L_x_306) ;  /* 0x0000000000040947 */ /* 0x002fea0003800000 */
[----:B------:R-:W-:Y:S01]  /*f540*/  BPT.TRAP 0x1 ;  /* 0x000000040000795c */ /* 0x000fe20000300000 */
.L_x_306:
[C---:B0-----:R-:W-:Y:S01]  /*f550*/  IMAD R2, R3.reuse, 0x1000, R16 ;  /* 0x0000100003027824 */ /* 0x041fe200078e0210 */
[----:B------:R-:W-:Y:S01]  /*f560*/  R2UR UR19, R16 ;  /* 0x00000000101372ca */ /* 0x000fe200000e0000 */
[----:B------:R-:W-:Y:S01]  /*f570*/  IMAD R4, R3, 0x2000, R8 ;  /* 0x0000200003047824 */ /* 0x000fe200078e0208 */
[----:B------:R-:W-:Y:S01]  /*f580*/  R2UR UR9, R5 ;  /* 0x00000000050972ca */ /* 0x000fe200000e0000 */
[----:B------:R-:W-:Y:S01]  /*f590*/  VIADD R15, R15, 0xffffffff ;  /* 0xffffffff0f0f7836 */ /* 0x000fe20000000000 */
[----:B------:R-:W-:Y:S01]  /*f5a0*/  R2UR UR7, R2 ;  /* 0x00000000020772ca */ /* 0x000fe200000e0000 */
[----:B------:R-:W-:Y:S01]  /*f5b0*/  UIADD3 UR14, UP0, UR24, 0xf0, URZ ;  /* 0x000000f0180e7890 */ /* 0x000fe2000ff1e03f */
[----:B------:R-:W-:Y:S01]  /*f5c0*/  R2UR UR8, R4 ;  /* 0x00000000040872ca */ /* 0x000fe200000e0000 */
[----:B------:R-:W-:Y:S01]  /*f5d0*/  UIADD3 UR28, UP1, UR24, 0x1f0, URZ ;  /* 0x000001f0181c7890 */ /* 0x000fe2000ff3e03f */
[----:B------:R-:W-:Y:S01]  /*f5e0*/  R2UR UR11, R7 ;  /* 0x00000000070b72ca */ /* 0x000fe200000e0000 */
[----:B------:R-:W-:Y:S01]  /*f5f0*/  UIADD3.X UR15, URZ, UR25, URZ, UP0, !UPT ;  /* 0x000000193f0f7290 */ /* 0x000fe200087fe43f */
[----:B------:R-:W-:Y:S01]  /*f600*/  R2UR UR10, R13 ;  /* 0x000000000d0a72ca */ /* 0x000fe200000e0000 */
[----:B------:R-:W-:Y:S01]  /*f610*/  VIADD R3, R3, 0x1 ;  /* 0x0000000103037836 */ /* 0x000fe20000000000 */
[----:B------:R-:W-:Y:S01]  /*f620*/  R2UR UR12, R6 ;  /* 0x00000000060c72ca */ /* 0x000fe200000e0000 */
[----:B------:R-:W-:Y:S01]  /*f630*/  UIADD3.X UR29, URZ, UR25, URZ, UP1, !UPT ;  /* 0x000000193f1d7290 */ /* 0x000fe20008ffe43f */
[----:B------:R-:W-:Y:S01]  /*f640*/  R2UR UR21, R14 ;  /* 0x000000000e1572ca */ /* 0x000fe200000e0000 */
[----:B------:R-:W-:Y:S01]  /*f650*/  UMOV UR16, 0x0 ;  /* 0x0000000000107882 */ /* 0x000fe20000000000 */
[----:B------:R-:W-:Y:S01]  /*f660*/  ISETP.GT.AND P1, PT, R15, 0x1, PT ;  /* 0x000000010f00780c */ /* 0x000fe20003f24270 */
[----:B------:R-:W-:Y:S01]  /*f670*/  UIADD3 UR7, UR7, 0x100, URZ ;  /* 0x0000010007077890 */ /* 0x000fe2000fffe03f */
[----:B------:R-:W-:Y:S01]  /*f680*/  ISETP.NE.AND P0, PT, R3, 0x4, PT ;  /* 0x000000040300780c */ /* 0x000fe20003f05270 */
[----:B------:R-:W-:Y:S01]  /*f690*/  UIADD3 UR19, UR19, 0x4100, UR8 ;  /* 0x0000410013137890 */ /* 0x000fe2000fffe008 */
[----:B------:R-:W-:Y:S01]  /*f6a0*/  VIADD R13, R13, 0x20 ;  /* 0x000000200d0d7836 */ /* 0x000fe20000000000 */
[----:B------:R-:W-:Y:S01]  /*f6b0*/  UMOV UR17, 0x10000000 ;  /* 0x1000000000117882 */ /* 0x000fe20000000000 */
[----:B------:R-:W-:Y:S01]  /*f6c0*/  UMOV UR30, 0x30000 ;  /* 0x00030000001e7882 */ /* 0x000fe20000000000 */
[----:B------:R-:W-:Y:S01]  /*f6d0*/  SEL R5, RZ, 0x1, P0 ;  /* 0x00000001ff057807 */ /* 0x000fe20000000000 */
[----:B------:R-:W-:Y:S01]  /*f6e0*/  UMOV UR8, UR7 ;  /* 0x0000000700087c82 */ /* 0x000fe20008000000 */
[----:B------:R-:W-:Y:S01]  /*f6f0*/  SEL R3, R3, RZ, P0 ;  /* 0x000000ff03037207 */ /* 0x000fe20000000000 */
[----:B------:R0:W-:Y:S01]  /*f700*/  UTMALDG.3D [UR8], [UR14], desc[UR16] ;  /* 0x000010080e0075b4 */ /* 0x0001e20008011000 */
[----:B------:R-:W-:Y:S01]  /*f710*/  LOP3.LUT R0, R0, R5, RZ, 0x3c, !PT ;  /* 0x0000000500007212 */ /* 0x000fe200078e3cff */
[----:B0-----:R-:W-:Y:S01]  /*f720*/  UMOV UR11, UR21 ;  /* 0x00000015000b7c82 */ /* 0x001fe20008000000 */
[----:B------:R-:W-:-:S02]  /*f730*/  UMOV UR8, UR19 ;  /* 0x0000001300087c82 */ /* 0x000fc40008000000 */
[----:B------:R0:W-:Y:S02]  /*f740*/  UTMALDG.3D.MULTICAST [UR8], [UR28], UR30, desc[UR16] ;  /* 0x000010081c0073b4 */ /* 0x0001e4000801181e */
[----:B0-----:R-:W-:Y:S05]  /*f750*/  @P1 BRA `(.L_x_307) ;  /* 0xfffffffc003c1947 */ /* 0x001fea000383ffff */
.L_x_304:
[----:B------:R-:W-:Y:S05]  /*f760*/  BSYNC B1 ;  /* 0x0000000000017941 */ /* 0x000fea0003800000 */
.L_x_303:
[----:B------:R-:W2:Y:S01]  /*f770*/  LDL.LU R17, [R1+0x80] ;  /* 0x0000800001117983 */ /* 0x000ea20000300800 */
[----:B------:R-:W-:Y:S01]  /*f780*/  LOP3.LUT P3, RZ, R10, 0xff, RZ, 0xc0, !PT ;  /* 0x000000ff0aff7812 */ /* 0x000fe2000786c0ff */
[----:B------:R-:W-:Y:S01]  /*f790*/  VIADD R11, R11, UR20 ;  /* 0x000000140b0b7c36 */ /* 0x000fe20008000000 */
[----:B------:R-:W-:Y:S01]  /*f7a0*/  ULDC.64 UR8, c[0x0][0x650] ;  /* 0x0001940000087ab9 */ /* 0x000fe20000000a00 */
[----:B------:R-:W3:Y:S01]  /*f7b0*/  LDL.LU R16, [R1+0x84] ;  /* 0x0000840001107983 */ /* 0x000ee20000300800 */
[----:B------:R-:W-:Y:S01]  /*f7c0*/  IMAD.U32 R4, RZ, RZ, UR20 ;  /* 0x00000014ff047e24 */ /* 0x000fe2000f8e00ff */
[----:B------:R-:W-:Y:S01]  /*f7d0*/  BSSY B1, `(.L_x_308) ;  /* 0x0000070000017945 */ /* 0x000fe20003800000 */
[----:B------:R-:W-:Y:S01]  /*f7e0*/  ISETP.GT.U32.AND P0, PT, R11, 0x3, PT ;  /* 0x000000030b00780c */ /* 0x000fe20003f04070 */
[----:B------:R-:W-:Y:S01]  /*f7f0*/  IMAD.MOV.U32 R5, RZ, RZ, -0x1 ;  /* 0xffffffffff057424 */ /* 0x000fe200078e00ff */
[----:B------:R-:W-:Y:S01]  /*f800*/  SHF.R.U32.HI R0, RZ, 0x2, R11 ;  /* 0x00000002ff007819 */ /* 0x000fe2000001160b */
[----:B------:R-:W-:Y:S01]  /*f810*/  IMAD.MOV.U32 R14, RZ, RZ, -0x1 ;  /* 0xffffffffff0e7424 */ /* 0x000fe200078e00ff */
[----:B------:R-:W-:Y:S01]  /*f820*/  ISETP.LT.U32.AND P0, PT, R4, 0x4, P0 ;  /* 0x000000040400780c */ /* 0x000fe20000701070 */
[----:B------:R-:W-:Y:S01]  /*f830*/  IMAD.MOV.U32 R6, RZ, RZ, -0x1 ;  /* 0xffffffffff067424 */ /* 0x000fe200078e00ff */
[----:B------:R-:W-:Y:S01]  /*f840*/  LOP3.LUT R0, R0, 0x1, RZ, 0xc0, !PT ;  /* 0x0000000100007812 */ /* 0x000fe200078ec0ff */
[----:B------:R-:W0:Y:S01]  /*f850*/  @P3 S2R R3, SR_CgaCtaId ;  /* 0x0000000000033919 */ /* 0x000e220000008800 */
[----:B------:R-:W-:-:S02]  /*f860*/  @P3 MOV R2, 0x400 ;  /* 0x0000040000023802 */ /* 0x000fc40000000f00 */
[----:B------:R-:W-:Y:S01]  /*f870*/  ISETP.NE.U32.AND P1, PT, R0, 0x1, PT ;  /* 0x000000010000780c */ /* 0x000fe20003f25070 */
[----:B------:R-:W-:Y:S01]  /*f880*/  IMAD.U32 R0, RZ, RZ, UR20 ;  /* 0x00000014ff007e24 */ /* 0x000fe2000f8e00ff */
[----:B------:R-:W-:Y:S02]  /*f890*/  LOP3.LUT R11, R11, 0x3, RZ, 0xc0, !PT ;  /* 0x000000030b0b7812 */ /* 0x000fe400078ec0ff */
[----:B------:R-:W-:Y:S02]  /*f8a0*/  PRMT R10, RZ, 0x7610, R10 ;  /* 0x00007610ff0a7816 */ /* 0x000fe4000000000a */
[----:B------:R-:W-:-:S04]  /*f8b0*/  ISETP.GT.U32.AND P1, PT, R0, 0x3, !P1 ;  /* 0x000000030000780c */ /* 0x000fc80004f24070 */
[----:B------:R-:W-:Y:S02]  /*f8c0*/  SEL R0, RZ, 0x1, !P1 ;  /* 0x00000001ff007807 */ /* 0x000fe40004800000 */
[----:B0-----:R-:W-:Y:S02]  /*f8d0*/  @P3 LEA R2, R3, R2, 0x18 ;  /* 0x0000000203023211 */ /* 0x001fe400078ec0ff */
[----:B------:R-:W-:Y:S02]  /*f8e0*/  SEL R3, RZ, 0x1, !P0 ;  /* 0x00000001ff037807 */ /* 0x000fe40004000000 */
[----:B------:R0:W-:Y:S02]  /*f8f0*/  @P3 SYNCS.ARRIVE.TRANS64.A1T0 RZ, [R2+URZ+0x58], RZ ;  /* 0x000058ff02ff39a7 */ /* 0x0001e4000810003f */
[----:B------:R-:W-:Y:S02]  /*f900*/  LOP3.LUT R12, R0, R12, R3, 0x96, !PT ;  /* 0x0000000c000c7212 */ /* 0x000fe400078e9603 */
[----:B------:R-:W-:-:S02]  /*f910*/  PRMT R0, RZ, 0x7610, R0 ;  /* 0x00007610ff007816 */ /* 0x000fc40000000000 */
[----:B---3--:R-:W-:-:S04]  /*f920*/  IADD3 R16, P3, R16, UR22, RZ ;  /* 0x0000001610107c10 */ /* 0x008fc8000ff7e0ff */
[----:B--2---:R-:W-:Y:S01]  /*f930*/  IADD3.X R17, R17, UR18, RZ, P3, !PT ;  /* 0x0000001211117c10 */ /* 0x004fe20009ffe4ff */
[----:B------:R0:W-:Y:S01]  /*f940*/  STL [R1+0x84], R16 ;  /* 0x0000841001007387 */ /* 0x0001e20000100800 */
[----:B------:R-:W-:-:S03]  /*f950*/  ISETP.GE.U32.AND P3, PT, R16, UR8, PT ;  /* 0x0000000810007c0c */ /* 0x000fc6000bf66070 */
[----:B------:R0:W-:Y:S01]  /*f960*/  STL [R1+0x80], R17 ;  /* 0x0000801101007387 */ /* 0x0001e20000100800 */
[----:B------:R-:W-:-:S13]  /*f970*/  ISETP.GE.U32.AND.EX P0, PT, R17, UR9, PT, P3 ;  /* 0x0000000911007c0c */ /* 0x000fda000bf06130 */
[----:B0-----:R-:W-:Y:S05]  /*f980*/  @P0 BRA `(.L_x_309) ;  /* 0x0000000400500947 */ /* 0x001fea0003800000 */
[----:B------:R-:W-:Y:S01]  /*f990*/  ULDC.64 UR8, c[0x0][0x628] ;  /* 0x00018a0000087ab9 */ /* 0x000fe20000000a00 */
[----:B------:R-:W0:Y:S01]  /*f9a0*/  S2R R13, SR_CTAID.X ;  /* 0x00000000000d7919 */ /* 0x000e220000002500 */
[----:B------:R-:W-:Y:S01]  /*f9b0*/  ISETP.NE.U32.AND P0, PT, RZ, UR8, PT ;  /* 0x00000008ff007c0c */ /* 0x000fe2000bf05070 */
[----:B------:R-:W-:Y:S01]  /*f9c0*/  ULDC UR10, c[0x0][0x630] ;  /* 0x00018c00000a7ab9 */ /* 0x000fe20000000800 */
[----:B------:R-:W-:Y:S01]  /*f9d0*/  IMAD.MOV.U32 R2, RZ, RZ, R16 ;  /* 0x000000ffff027224 */ /* 0x000fe200078e0010 */
[----:B------:R-:W1:Y:S01]  /*f9e0*/  S2R R0, SR_CTAID.Y ;  /* 0x0000000000007919 */ /* 0x000e620000002600 */
[----:B------:R-:W-:Y:S01]  /*f9f0*/  ISETP.NE.AND.EX P0, PT, RZ, UR9, PT, P0 ;  /* 0x00000009ff007c0c */ /* 0x000fe2000bf05300 */
[----:B------:R-:W-:-:S12]  /*fa00*/  IMAD.MOV.U32 R3, RZ, RZ, R17 ;  /* 0x000000ffff037224 */ /* 0x000fd800078e0011 */
[----:B------:R-:W-:Y:S05]  /*fa10*/  @!P0 BRA `(.L_x_310) ;  /* 0x0000000000288947 */ /* 0x000fea0003800000 */
[----:B------:R-:W-:Y:S02]  /*fa20*/  ULDC UR7, c[0x0][0x634] ;  /* 0x00018d0000077ab9 */ /* 0x000fe40000000800 */
[----:B------:R-:W-:-:S05]  /*fa30*/  IADD3 R7, P0, R16, UR7, RZ ;  /* 0x0000000710077c10 */ /* 0x000fca000ff1e0ff */
[----:B------:R-:W-:-:S04]  /*fa40*/  IMAD.X R15, RZ, RZ, R17, P0 ;  /* 0x000000ffff0f7224 */ /* 0x000fc800000e0611 */
[----:B------:R-:W-:-:S04]  /*fa50*/  IMAD.WIDE.U32 R4, R15, UR8, RZ ;  /* 0x000000080f047c25 */ /* 0x000fc8000f8e00ff */
[----:B------:R-:W-:-:S04]  /*fa60*/  IMAD.WIDE.U32 R4, P0, R7, UR9, R4 ;  /* 0x0000000907047c25 */ /* 0x000fc8000f800004 */
[----:B------:R-:W-:-:S04]  /*fa70*/  IMAD.WIDE.U32 R6, R7, UR8, RZ ;  /* 0x0000000807067c25 */ /* 0x000fc8000f8e00ff */
[----:B------:R-:W-:Y:S01]  /*fa80*/  IMAD.X R3, RZ, RZ, RZ, P0 ;  /* 0x000000ffff037224 */ /* 0x000fe200000e06ff */
[----:B------:R-:W-:Y:S01]  /*fa90*/  IADD3 RZ, P0, R7, R4, RZ ;  /* 0x0000000407ff7210 */ /* 0x000fe20007f1e0ff */
[----:B------:R-:W-:-:S04]  /*faa0*/  IMAD.MOV.U32 R2, RZ, RZ, R5 ;  /* 0x000000ffff027224 */ /* 0x000fc800078e0005 */
[----:B------:R-:W-:-:S08]  /*fab0*/  IMAD.WIDE.U32.X R2, R15, UR9, R2, P0 ;  /* 0x000000090f027c25 */ /* 0x000fd000080e0402 */
.L_x_310:
[--C-:B------:R-:W-:Y:S01]  /*fac0*/  SHF.R.U64 R6, R2, UR10, R3.reuse ;  /* 0x0000000a02067c19 */ /* 0x100fe20008001203 */
[----:B------:R-:W-:Y:S01]  /*fad0*/  ULDC.64 UR8, c[0x0][0x620] ;  /* 0x0001880000087ab9 */ /* 0x000fe20000000a00 */
[----:B------:R-:W-:Y:S01]  /*fae0*/  SHF.R.U32.HI R2, RZ, UR10, R3 ;  /* 0x0000000aff027c19 */ /* 0x000fe20008011603 */
[----:B------:R-:W-:Y:S01]  /*faf0*/  IMAD.MOV.U32 R3, RZ, RZ, R17 ;  /* 0x000000ffff037224 */ /* 0x000fe200078e0011 */
[----:B------:R-:W-:Y:S01]  /*fb00*/  IADD3 R5, P0, RZ, -R6, RZ ;  /* 0x80000006ff057210 */ /* 0x000fe20007f1e0ff */
[----:B------:R-:W-:Y:S01]  /*fb10*/  ULDC UR7, c[0x0][0x150] ;  /* 0x0000540000077ab9 */ /* 0x000fe20000000800 */
[----:B0-----:R-:W-:Y:S01]  /*fb20*/  I2FP.F32.U32 R7, R13 ;  /* 0x0000000d00077245 */ /* 0x001fe20000201000 */
[----:B------:R-:W0:Y:S01]  /*fb30*/  LDC R18, c[0x0][0x144] ;  /* 0x00005100ff127b82 */ /* 0x000e220000000800 */
[----:B------:R-:W-:Y:S01]  /*fb40*/  ULDC.64 UR10, c[0x0][0x640] ;  /* 0x00019000000a7ab9 */ /* 0x000fe20000000a00 */
[----:B------:R-:W-:Y:S01]  /*fb50*/  IMAD.X R2, RZ, RZ, ~R2, P0 ;  /* 0x000000ffff027224 */ /* 0x000fe200000e0e02 */
[----:B------:R-:W-:-:S03]  /*fb60*/  ISETP.NE.U32.AND P0, PT, RZ, UR10, PT ;  /* 0x0000000aff007c0c */ /* 0x000fc6000bf05070 */
[----:B------:R-:W-:Y:S01]  /*fb70*/  IMAD R4, R2, UR8, RZ ;  /* 0x0000000802047c24 */ /* 0x000fe2000f8e02ff */
[----:B------:R-:W-:Y:S01]  /*fb80*/  ISETP.NE.AND.EX P0, PT, RZ, UR11, PT, P0 ;  /* 0x0000000bff007c0c */ /* 0x000fe2000bf05300 */
[----:B------:R-:W-:Y:S01]  /*fb90*/  IMAD.MOV.U32 R2, RZ, RZ, R16 ;  /* 0x000000ffff027224 */ /* 0x000fe200078e0010 */
[----:B------:R-:W2:Y:S03]  /*fba0*/  LDC R15, c[0x0][0x148] ;  /* 0x00005200ff0f7b82 */ /* 0x000ea60000000800 */
[----:B------:R-:W-:Y:S01]  /*fbb0*/  IMAD.WIDE.U32 R2, R5, UR8, R2 ;  /* 0x0000000805027c25 */ /* 0x000fe2000f8e0002 */
[----:B------:R-:W-:-:S03]  /*fbc0*/  ULDC UR8, c[0x0][0x154] ;  /* 0x0000550000087ab9 */ /* 0x000fc60000000800 */
[----:B------:R-:W-:Y:S02]  /*fbd0*/  IMAD R5, R5, UR9, R4 ;  /* 0x0000000905057c24 */ /* 0x000fe4000f8e0204 */
[----:B------:R-:W-:Y:S01]  /*fbe0*/  FMUL R4, R7, UR7 ;  /* 0x0000000707047c20 */ /* 0x000fe20008400000 */
[----:B------:R-:W-:Y:S01]  /*fbf0*/  ULDC UR7, c[0x0][0x618] ;  /* 0x0001860000077ab9 */ /* 0x000fe20000000800 */
[----:B------:R-:W-:Y:S01]  /*fc00*/  ULDC UR9, c[0x0][0x608] ;  /* 0x0001820000097ab9 */ /* 0x000fe20000000800 */
[----:B------:R-:W-:-:S03]  /*fc10*/  IMAD.IADD R3, R3, 0x1, R5 ;  /* 0x0000000103037824 */ /* 0x000fc600078e0205 */
[----:B------:R-:W3:Y:S02]  /*fc20*/  F2I.U32.TRUNC.NTZ R4, R4 ;  /* 0x0000000400047305 */ /* 0x000ee4000020f000 */
[----:B------:R-:W-:Y:S02]  /*fc30*/  SHF.R.U64 R7, R2, UR7, R3 ;  /* 0x0000000702077c19 */ /* 0x000fe40008001203 */
[----:B-1----:R-:W-:-:S05]  /*fc40*/  I2FP.F32.U32 R2, R0 ;  /* 0x0000000000027245 */ /* 0x002fca0000201000 */
[----:B------:R-:W-:Y:S01]  /*fc50*/  FMUL R5, R2, UR8 ;  /* 0x0000000802057c20 */ /* 0x000fe20008400000 */
[----:B------:R-:W-:Y:S01]  /*fc60*/  SHF.R.U32.HI R2, RZ, UR7, R3 ;  /* 0x00000007ff027c19 */ /* 0x000fe20008011603 */
[----:B------:R-:W-:Y:S02]  /*fc70*/  ULDC UR7, c[0x0][0x658] ;  /* 0x0001960000077ab9 */ /* 0x000fe40000000800 */
[----:B------:R1:W4:Y:S01]  /*fc80*/  F2I.U32.TRUNC.NTZ R19, R5 ;  /* 0x0000000500137305 */ /* 0x000322000020f000 */
[----:B------:R-:W-:Y:S01]  /*fc90*/  SHF.R.U64 R16, R7, UR9, R2 ;  /* 0x0000000907107c19 */ /* 0x000fe20008001202 */
[----:B---3--:R-:W-:Y:S01]  /*fca0*/  IMAD.MOV R4, RZ, RZ, -R4 ;  /* 0x000000ffff047224 */ /* 0x008fe200078e0a04 */
[----:B------:R-:W-:-:S03]  /*fcb0*/  SHF.R.U32.HI R3, RZ, UR9, R2 ;  /* 0x00000009ff037c19 */ /* 0x000fc60008011602 */
[----:B0-----:R-:W-:Y:S01]  /*fcc0*/  IMAD R13, R18, R4, R13 ;  /* 0x00000004120d7224 */ /* 0x001fe200078e020d */
[--C-:B------:R-:W-:Y:S02]  /*fcd0*/  SHF.R.U64 R14, R16, UR7, R3.reuse ;  /* 0x00000007100e7c19 */ /* 0x100fe40008001203 */
[----:B------:R-:W-:-:S03]  /*fce0*/  SHF.R.U32.HI R17, RZ, UR7, R3 ;  /* 0x00000007ff117c19 */ /* 0x000fc60008011603 */
[----:B------:R-:W-:Y:S02]  /*fcf0*/  IMAD.MOV.U32 R2, RZ, RZ, R14 ;  /* 0x000000ffff027224 */ /* 0x000fe400078e000e */
[----:B------:R-:W-:Y:S01]  /*fd00*/  IMAD.MOV.U32 R3, RZ, RZ, R17 ;  /* 0x000000ffff037224 */ /* 0x000fe200078e0011 */
[----:B-12-4-:R-:W-:Y:S06]  /*fd10*/  @!P0 BRA `(.L_x_311) ;  /* 0x0000000000288947 */ /* 0x016fec0003800000 */
[----:B------:R-:W-:Y:S02]  /*fd20*/  ULDC UR7, c[0x0][0x64c] ;  /* 0x0001930000077ab9 */ /* 0x000fe40000000800 */
[----:B------:R-:W-:-:S05]  /*fd30*/  IADD3 R3, P0, R14, UR7, RZ ;  /* 0x000000070e037c10 */ /* 0x000fca000ff1e0ff */
[----:B------:R-:W-:-:S04]  /*fd40*/  IMAD.X R17, RZ, RZ, R17, P0 ;  /* 0x000000ffff117224 */ /* 0x000fc800000e0611 */
[----:B------:R-:W-:-:S04]  /*fd50*/  IMAD.WIDE.U32 R4, R17, UR10, RZ ;  /* 0x0000000a11047c25 */ /* 0x000fc8000f8e00ff */
[----:B------:R-:W-:-:S04]  /*fd60*/  IMAD.WIDE.U32 R4, P0, R3, UR11, R4 ;  /* 0x0000000b03047c25 */ /* 0x000fc8000f800004 */
[----:B------:R-:W-:-:S04]  /*fd70*/  IMAD.WIDE.U32 R2, R3, UR10, RZ ;  /* 0x0000000a03027c25 */ /* 0x000fc8000f8e00ff */
[----:B------:R-:W-:Y:S01]  /*fd80*/  IMAD.MOV.U32 R2, RZ, RZ, R5 ;  /* 0x000000ffff027224 */ /* 0x000fe200078e0005 */
[----:B------:R-:W-:Y:S01]  /*fd90*/  IADD3 RZ, P1, R3, R4, RZ ;  /* 0x0000000403ff7210 */ /* 0x000fe20007f3e0ff */
[----:B------:R-:W-:-:S04]  /*fda0*/  IMAD.X R3, RZ, RZ, RZ, P0 ;  /* 0x000000ffff037224 */ /* 0x000fc800000e06ff */
[----:B------:R-:W-:-:S08]  /*fdb0*/  IMAD.WIDE.U32.X R2, R17, UR11, R2, P1 ;  /* 0x0000000b11027c25 */ /* 0x000fd000088e0402 */
.L_x_311:
[----:B------:R-:W-:Y:S01]  /*fdc0*/  ULDC UR7, c[0x0][0x648] ;  /* 0x0001920000077ab9 */ /* 0x000fe20000000800 */
[----:B------:R-:W-:Y:S01]  /*fdd0*/  LOP3.LUT R16, R16, UR6, RZ, 0xc0, !PT ;  /* 0x0000000610107c12 */ /* 0x000fe2000f8ec0ff */
[----:B------:R-:W-:Y:S01]  /*fde0*/  IMAD.MOV R19, RZ, RZ, -R19 ;  /* 0x000000ffff137224 */ /* 0x000fe200078e0a13 */
[----:B------:R-:W-:Y:S01]  /*fdf0*/  SHF.R.U64 R3, R2, UR7, R3 ;  /* 0x0000000702037c19 */ /* 0x000fe20008001203 */
[----:B------:R-:W-:Y:S01]  /*fe00*/  ULDC UR7, c[0x0][0x638] ;  /* 0x00018e0000077ab9 */ /* 0x000fe20000000800 */
[----:B------:R-:W-:Y:S01]  /*fe10*/  LOP3.LUT R7, R7, UR4, RZ, 0xc0, !PT ;  /* 0x0000000407077c12 */ /* 0x000fe2000f8ec0ff */
[----:B------:R-:W-:Y:S01]  /*fe20*/  @P2 IMAD R13, R15, R19, R0 ;  /* 0x000000130f0d2224 */ /* 0x000fe200078e0200 */
[----:B------:R-:W-:Y:S01]  /*fe30*/  ULDC UR8, c[0x0][0x610] ;  /* 0x0001840000087ab9 */ /* 0x000fe20000000800 */
[----:B------:R-:W-:Y:S02]  /*fe40*/  IMAD.MOV R5, RZ, RZ, -R3 ;  /* 0x000000ffff057224 */ /* 0x000fe400078e0a03 */
[----:B------:R-:W-:-:S02]  /*fe50*/  IMAD R16, R3, UR5, R16 ;  /* 0x0000000503107c24 */ /* 0x000fc4000f8e0210 */
[----:B------:R-:W-:Y:S01]  /*fe60*/  IMAD R14, R5, UR7, R14 ;  /* 0x00000007050e7c24 */ /* 0x000fe2000f8e020e */
[----:B------:R-:W-:Y:S01]  /*fe70*/  ULDC UR7, c[0x0][0x600] ;  /* 0x0001800000077ab9 */ /* 0x000fe20000000800 */
[----:B------:R-:W-:Y:S02]  /*fe80*/  IMAD R13, R16, UR8, R13 ;  /* 0x00000008100d7c24 */ /* 0x000fe4000f8e020d */
[----:B------:R-:W-:Y:S02]  /*fe90*/  IMAD R2, R14, UR7, R7 ;  /* 0x000000070e027c24 */ /* 0x000fe4000f8e0207 */
[----:B------:R-:W-:-:S03]  /*fea0*/  IMAD.MOV.U32 R0, RZ, RZ, 0x1 ;  /* 0x00000001ff007424 */ /* 0x000fc600078e00ff */
[----:B------:R-:W-:Y:S02]  /*feb0*/  SEL R14, R2, R13, !P2 ;  /* 0x0000000d020e7207 */ /* 0x000fe40005000000 */
[----:B------:R-:W-:-:S07]  /*fec0*/  SEL R5, R13, R2, !P2 ;  /* 0x000000020d057207 */ /* 0x000fce0005000000 */
.L_x_309:
[----:B------:R-:W-:Y:S05]  /*fed0*/  BSYNC B1 ;  /* 0x0000000000017941 */ /* 0x000fea0003800000 */
.L_x_308:
[----:B------:R-:W-:-:S13]  /*fee0*/  LOP3.LUT P0, RZ, R0, 0xff, RZ, 0xc0, !PT ;  /* 0x000000ff00ff7812 */ /* 0x000fda000780c0ff */
[----:B------:R-:W-:Y:S05]  /*fef0*/  @P0 BRA `(.L_x_312) ;  /* 0xfffffff400200947 */ /* 0x000fea000383ffff */
[----:B------:R-:W-:Y:S05]  /*ff00*/  BSYNC B0 ;  /* 0x0000000000007941 */ /* 0x000fea0003800000 */
.L_x_301:
[----:B------:R-:W-:-:S03]  /*ff10*/  UMOV UR7, 0xffffffff ;  /* 0xffffffff00077882 */ /* 0x000fc60000000000 */
[----:B------:R-:W-:Y:S05]  /*ff20*/  BRA.DIV UR7, `(.L_x_313) ;  /* 0x0000000607287947 */ /* 0x000fea000b800000 */
[----:B------:R-:W-:-:S13]  /*ff30*/  ELECT P0, URZ, PT ;  /* 0x00000000003f782f */ /* 0x000fda0003800000 */
.L_x_327:
[----:B------:R-:W-:Y:S04]  /*ff40*/  BSSY B0, `(.L_x_314) ;  /* 0x000002c000007945 */ /* 0x000fe80003800000 */
[----:B------:R-:W-:Y:S05]  /*ff50*/  @!P0 BRA `(.L_x_315) ;  /* 0x0000000000a88947 */ /* 0x000fea0003800000 */
[----:B------:R-:W-:-:S04]  /*ff60*/  ULOP3.LUT UR7, UR13, 0x2, URZ, 0xfc, !UPT ;  /* 0x000000020d077892 */ /* 0x000fc8000f8efc3f */
[----:B------:R-:W-:-:S06]  /*ff70*/  UISETP.NE.AND UP0, UPT, UR7, 0x3, UPT ;  /* 0x000000030700788c */ /* 0x000fcc000bf05270 */
[----:B------:R-:W-:-:S13]  /*ff80*/  PLOP3.LUT P0, PT, PT, PT, UP0, 0x80, 0x0 ;  /* 0x000000000000781c */ /* 0x000fda0003f0f008 */
[----:B------:R-:W-:Y:S05]  /*ff90*/  @!P0 BRA `(.L_x_316) ;  /* 0x0000000000048947 */ /* 0x000fea0003800000 */
[----:B------:R-:W-:Y:S01]  /*ffa0*/  BPT.TRAP 0x1 ;  /* 0x000000040000795c */ /* 0x000fe20000300000 */
.L_x_316:
[----:B------:R-:W0:Y:S01]  /*ffb0*/  S2R R3, SR_CgaCtaId ;  /* 0x0000000000037919 */ /* 0x000e220000008800 */
[----:B------:R-:W-:Y:S02]  /*ffc0*/  MOV R0, 0x400 ;  /* 0x0000040000007802 */ /* 0x000fe40000000f00 */
[----:B------:R-:W-:Y:S02]  /*ffd0*/  SHF.L.U32 R2, R12, 0x1f, RZ ;  /* 0x0000001f0c027819 */ /* 0x000fe400000006ff */
[----:B0-----:R-:W-:-:S05]  /*ffe0*/  LEA R0, R3, R0, 0x18 ;  /* 0x0000000003007211 */ /* 0x001fca00078ec0ff */
[----:B------:R-:W-:-:S04]  /*fff0*/  VIADD R0, R0, 0x20 ;  /* 0x0000002000007836 */ /* 0x000fc80000000000 */
[C---:B------:R-:W-:Y:S02]  /*10000*/  IMAD R5, R11.reuse, 0x8, R0 ;  /* 0x000000080b057824 */ /* 0x040fe400078e0200 */
[----:B------:R-:W-:Y:S02]  /*10010*/  VIADD R11, R11, 0x1 ;  /* 0x000000010b0b7836 */ /* 0x000fe40000000000 */
[----:B------:R-:W0:Y:S03]  /*10020*/  SYNCS.PHASECHK.TRANS64.TRYWAIT P0, [R5+URZ], R2 ;  /* 0x00000002050075a7 */ /* 0x000e26000800017f */
[----:B------:R-:W-:-:S04]  /*10030*/  ISETP.NE.AND P1, PT, R11, 0x4, PT ;  /* 0x000000040b00780c */ /* 0x000fc80003f25270 */
[----:B------:R-:W-:Y:S02]  /*10040*/  SEL R3, RZ, 0x1, P1 ;  /* 0x00000001ff037807 */ /* 0x000fe40000800000 */
[----:B------:R-:W-:Y:S02]  /*10050*/  SEL R11, R11, RZ, P1 ;  /* 0x000000ff0b0b7207 */ /* 0x000fe40000800000 */
[----:B------:R-:W-:-:S03]  /*10060*/  LOP3.LUT R12, R12, R3, RZ, 0x3c, !PT ;  /* 0x000000030c0c7212 */ /* 0x000fc600078e3cff */
[----:B------:R-:W-:Y:S01]  /*10070*/  IMAD R7, R11, 0x8, R0 ;  /* 0x000000080b077824 */ /* 0x000fe200078e0200 */
[----:B------:R-:W-:Y:S01]  /*10080*/  SHF.L.U32 R4, R12, 0x1f, RZ ;  /* 0x0000001f0c047819 */ /* 0x000fe200000006ff */
[----:B0-----:R-:W-:Y:S06]  /*10090*/  @!P0 BRA `(.L_x_317) ;  /* 0x0000000000ec8947 */ /* 0x001fec0003800000 */
.L_x_328:
[----:B------:R-:W1:Y:S01]  /*100a0*/  SYNCS.PHASECHK.TRANS64.TRYWAIT P0, [R7+URZ], R4 ;  /* 0x00000004070075a7 */ /* 0x000e62000800017f */
[----:B0-----:R-:W-:-:S05]  /*100b0*/  VIADD R2, R11, 0x1 ;  /* 0x000000010b027836 */ /* 0x001fca0000000000 */
[----:B------:R-:W-:-:S04]  /*100c0*/  ISETP.NE.AND P1, PT, R2, 0x4, PT ;  /* 0x000000040200780c */ /* 0x000fc80003f25270 */
[----:B------:R-:W-:Y:S02]  /*100d0*/  SEL R3, RZ, 0x1, P1 ;  /* 0x00000001ff037807 */ /* 0x000fe40000800000 */
[----:B------:R-:W-:Y:S02]  /*100e0*/  SEL R9, R2, RZ, P1 ;  /* 0x000000ff02097207 */ /* 0x000fe40000800000 */
[----:B------:R-:W-:-:S03]  /*100f0*/  LOP3.LUT R11, R12, R3, RZ, 0x3c, !PT ;  /* 0x000000030c0b7212 */ /* 0x000fc600078e3cff */
[----:B------:R-:W-:Y:S01]  /*10100*/  IMAD R6, R9, 0x8, R0 ;  /* 0x0000000809067824 */ /* 0x000fe200078e0200 */
[----:B------:R-:W-:Y:S01]  /*10110*/  SHF.L.U32 R5, R11, 0x1f, RZ ;  /* 0x0000001f0b057819 */ /* 0x000fe200000006ff */
[----:B-1----:R-:W-:Y:S06]  /*10120*/  @!P0 BRA `(.L_x_318) ;  /* 0x0000000000dc8947 */ /* 0x002fec0003800000 */
.L_x_329:
[----:B------:R-:W1:Y:S01]  /*10130*/  SYNCS.PHASECHK.TRANS64.TRYWAIT P0, [R6+URZ], R5 ;  /* 0x00000005060075a7 */ /* 0x000e62000800017f */
[----:B------:R-:W-:-:S05]  /*10140*/  VIADD R2, R9, 0x1 ;  /* 0x0000000109027836 */ /* 0x000fca0000000000 */
[----:B------:R-:W-:-:S04]  /*10150*/  ISETP.NE.AND P1, PT, R2, 0x4, PT ;  /* 0x000000040200780c */ /* 0x000fc80003f25270 */
[----:B0-----:R-:W-:Y:S02]  /*10160*/  SEL R4, RZ, 0x1, P1 ;  /* 0x00000001ff047807 */ /* 0x001fe40000800000 */
[----:B------:R-:W-:Y:S02]  /*10170*/  SEL R3, R2, RZ, P1 ;  /* 0x000000ff02037207 */ /* 0x000fe40000800000 */
[----:B------:R-:W-:Y:S01]  /*10180*/  LOP3.LUT R4, R11, R4, RZ, 0x3c, !PT ;  /* 0x000000040b047212 */ /* 0x000fe200078e3cff */
[----:B-1----:R-:W-:Y:S06]  /*10190*/  @!P0 BRA `(.L_x_319) ;  /* 0x0000000000d48947 */ /* 0x002fec0003800000 */
.L_x_330:
[----:B------:R-:W-:Y:S01]  /*101a0*/  IMAD R3, R3, 0x8, R0 ;  /* 0x0000000803037824 */ /* 0x000fe200078e0200 */
[----:B------:R-:W-:-:S07]  /*101b0*/  SHF.L.U32 R0, R4, 0x1f, RZ ;  /* 0x0000001f04007819 */ /* 0x000fce00000006ff */
.L_x_320:
[----:B-1----:R1:W2:Y:S02]  /*101c0*/  SYNCS.PHASECHK.TRANS64.TRYWAIT P0, [R3+URZ], R0 ;  /* 0x00000000030075a7 */ /* 0x0022a4000800017f */
[----:B--2---:R-:W-:Y:S05]  /*101d0*/  @!P0 NANOSLEEP.SYNCS 0x989680 ;  /* 0x009896800000895d */ /* 0x004fea0003900000 */
[----:B------:R-:W2:Y:S02]  /*101e0*/  @!P0 SYNCS.PHASECHK.TRANS64 P0, [R3+URZ], R0 ;  /* 0x00000000030085a7 */ /* 0x000ea4000800007f */
[----:B--2---:R-:W-:Y:S05]  /*101f0*/  @!P0 BRA `(.L_x_320) ;  /* 0xfffffffc00f08947 */ /* 0x004fea000383ffff */
.L_x_315:
[----:B------:R-:W-:Y:S05]  /*10200*/  BSYNC B0 ;  /* 0x0000000000007941 */ /* 0x000fea0003800000 */
.L_x_314:
[----:B------:R-:W-:Y:S05]  /*10210*/  EXIT ;  /* 0x000000000000794d */ /* 0x000fea0003800000 */
.L_x_21:
[----:B-1----:R-:W-:-:S04]  /*10220*/  IMAD.U32 R3, RZ, RZ, UR6 ;  /* 0x00000006ff037e24 */ /* 0x002fc8000f8e00ff */
[----:B------:R1:W2:Y:S03]  /*10230*/  SYNCS.PHASECHK.TRANS64.TRYWAIT P0, [R3+URZ], R0 ;  /* 0x00000000030075a7 */ /* 0x0002a6000800017f */
[----:B--2---:R-:W-:Y:S05]  /*10240*/  @!P0 NANOSLEEP.SYNCS 0x989680 ;  /* 0x009896800000895d */ /* 0x004fea0003900000 */
[----:B------:R-:W2:Y:S02]  /*10250*/  @!P0 SYNCS.PHASECHK.TRANS64 P0, [R3+URZ], R0 ;  /* 0x00000000030085a7 */ /* 0x000ea4000800007f */
[----:B--2---:R-:W-:Y:S05]  /*10260*/  @!P0 BRA `(.L_x_21) ;  /* 0xfffffffc00ec8947 */ /* 0x004fea000383ffff */
[----:B------:R-:W-:Y:S05]  /*10270*/  BRA `(.L_x_20) ;  /* 0xffffff1800ec7947 */ /* 0x000fea000383ffff */
.L_x_27:
[----:B-----5:R1:W-:Y:S02]  /*10280*/  STL [R1+0x90], R0 ;  /* 0x0000900001007387 */ /* 0x0203e40000100800 */
[----:B-1----:R-:W-:-:S04]  /*10290*/  IMAD.U32 R0, RZ, RZ, UR9 ;  /* 0x00000009ff007e24 */ /* 0x002fc8000f8e00ff */
[----:B------:R1:W3:Y:S03]  /*102a0*/  SYNCS.PHASECHK.TRANS64.TRYWAIT P0, [R0+URZ], R229 ;  /* 0x000000e5000075a7 */ /* 0x0002e6000800017f */
[----:B---3--:R-:W-:Y:S05]  /*102b0*/  @!P0 NANOSLEEP.SYNCS 0x989680 ;  /* 0x009896800000895d */ /* 0x008fea0003900000 */
[----:B------:R1:W3:Y:S02]  /*102c0*/  @!P0 SYNCS.PHASECHK.TRANS64 P0, [R0+URZ], R229 ;  /* 0x000000e5000085a7 */ /* 0x0002e4000800007f */
[----:B-1----:R1:W5:Y:S02]  /*102d0*/  LDL.LU R0, [R1+0x90] ;  /* 0x0000900001007983 */ /* 0x0023640000300800 */
[----:B-1-3--:R-:W-:Y:S05]  /*102e0*/  @!P0 BRA `(.L_x_27) ;  /* 0xfffffffc00e48947 */ /* 0x00afea000383ffff */
[----:B------:R-:W-:Y:S05]  /*102f0*/  BRA `(.L_x_26) ;  /* 0xffffff2c004c7947 */ /* 0x000fea000383ffff */
.L_x_302:
[----:B------:R-:W-:Y:S01]  /*10300*/  BSSY B1, `(.L_x_321) ;  /* 0x0000006000017945 */ /* 0x000fe20003800000 */
[----:B------:R-:W-:-:S07]  /*10310*/  IMAD.MOV.U32 R0, RZ, RZ, -0x1 ;  /* 0xffffffffff007424 */ /* 0x000fce00078e00ff */
[----:B------:R-:W-:Y:S05]  /*10320*/  WARPSYNC.COLLECTIVE R0, `(.L_x_322) ;  /* 0x00000000000c7348 */ /* 0x000fea0003c00000 */
[----:B------:R-:W-:Y:S02]  /*10330*/  ELECT P0, UR62, PT ;  /* 0x00000000003e782f */ /* 0x000fe40003800000 */
[----:B------:R-:W-:Y:S01]  /*10340*/  MOV R0, UR62 ;  /* 0x0000003e00007c02 */ /* 0x000fe20008000f00 */
[----:B------:R-:W-:Y:S10]  /*10350*/  ENDCOLLECTIVE ;  /* 0x000000000000791b */ /* 0x000ff40003800000 */
.L_x_322:
[----:B------:R-:W-:Y:S05]  /*10360*/  BSYNC B1 ;  /* 0x0000000000017941 */ /* 0x000fea0003800000 */
.L_x_321:
[----:B------:R-:W-:Y:S05]  /*10370*/  BRA `(.L_x_323) ;  /* 0xfffffff0000c7947 */ /* 0x000fea000383ffff */
.L_x_305:
[----:B0-----:R0:W2:Y:S02]  /*10380*/  SYNCS.PHASECHK.TRANS64.TRYWAIT P0, [R5+URZ+0x20], R2 ;  /* 0x00002002050075a7 */ /* 0x0010a4000800017f */
[----:B--2---:R-:W-:Y:S05]  /*10390*/  @!P0 NANOSLEEP.SYNCS 0x989680 ;  /* 0x009896800000895d */ /* 0x004fea0003900000 */
[----:B------:R-:W2:Y:S02]  /*103a0*/  @!P0 SYNCS.PHASECHK.TRANS64 P0, [R5+URZ+0x20], R2 ;  /* 0x00002002050085a7 */ /* 0x000ea4000800007f */
[----:B--2---:R-:W-:Y:S05]  /*103b0*/  @!P0 BRA `(.L_x_305) ;  /* 0xfffffffc00f08947 */ /* 0x004fea000383ffff */
[----:B------:R-:W-:Y:S05]  /*103c0*/  BRA `(.L_x_324) ;  /* 0xfffffff000487947 */ /* 0x000fea000383ffff */
.L_x_313:
[----:B------:R-:W-:Y:S01]  /*103d0*/  BSSY B0, `(.L_x_325) ;  /* 0x0000006000007945 */ /* 0x000fe20003800000 */
[----:B------:R-:W-:-:S07]  /*103e0*/  IMAD.MOV.U32 R0, RZ, RZ, -0x1 ;  /* 0xffffffffff007424 */ /* 0x000fce00078e00ff */
[----:B------:R-:W-:Y:S05]  /*103f0*/  WARPSYNC.COLLECTIVE R0, `(.L_x_326) ;  /* 0x00000000000c7348 */ /* 0x000fea0003c00000 */
[----:B------:R-:W-:Y:S02]  /*10400*/  ELECT P0, UR62, PT ;  /* 0x00000000003e782f */ /* 0x000fe40003800000 */
[----:B------:R-:W-:Y:S01]  /*10410*/  MOV R0, UR62 ;  /* 0x0000003e00007c02 */ /* 0x000fe20008000f00 */
[----:B------:R-:W-:Y:S10]  /*10420*/  ENDCOLLECTIVE ;  /* 0x000000000000791b */ /* 0x000ff40003800000 */
.L_x_326:
[----:B------:R-:W-:Y:S05]  /*10430*/  BSYNC B0 ;  /* 0x0000000000007941 */ /* 0x000fea0003800000 */
.L_x_325:
[----:B------:R-:W-:Y:S05]  /*10440*/  BRA `(.L_x_327) ;  /* 0xfffffff800bc7947 */ /* 0x000fea000383ffff */
.L_x_317:
[----:B0-----:R0:W1:Y:S02]  /*10450*/  SYNCS.PHASECHK.TRANS64.TRYWAIT P0, [R5+URZ], R2 ;  /* 0x00000002050075a7 */ /* 0x001064000800017f */
[----:B-1----:R-:W-:Y:S05]  /*10460*/  @!P0 NANOSLEEP.SYNCS 0x989680 ;  /* 0x009896800000895d */ /* 0x002fea0003900000 */
[----:B------:R-:W1:Y:S02]  /*10470*/  @!P0 SYNCS.PHASECHK.TRANS64 P0, [R5+URZ], R2 ;  /* 0x00000002050085a7 */ /* 0x000e64000800007f */
[----:B-1----:R-:W-:Y:S05]  /*10480*/  @!P0 BRA `(.L_x_317) ;  /* 0xfffffffc00f08947 */ /* 0x002fea000383ffff */
[----:B------:R-:W-:Y:S05]  /*10490*/  BRA `(.L_x_328) ;  /* 0xfffffffc00007947 */ /* 0x000fea000383ffff */
.L_x_318:
[----:B0-----:R0:W1:Y:S02]  /*104a0*/  SYNCS.PHASECHK.TRANS64.TRYWAIT P0, [R7+URZ], R4 ;  /* 0x00000004070075a7 */ /* 0x001064000800017f */
[----:B-1----:R-:W-:Y:S05]  /*104b0*/  @!P0 NANOSLEEP.SYNCS 0x989680 ;  /* 0x009896800000895d */ /* 0x002fea0003900000 */
[----:B------:R-:W1:Y:S02]  /*104c0*/  @!P0 SYNCS.PHASECHK.TRANS64 P0, [R7+URZ], R4 ;  /* 0x00000004070085a7 */ /* 0x000e64000800007f */
[----:B-1----:R-:W-:Y:S05]  /*104d0*/  @!P0 BRA `(.L_x_318) ;  /* 0xfffffffc00f08947 */ /* 0x002fea000383ffff */
[----:B------:R-:W-:Y:S05]  /*104e0*/  BRA `(.L_x_329) ;  /* 0xfffffffc00107947 */ /* 0x000fea000383ffff */
.L_x_319:
[----:B0-----:R0:W1:Y:S02]  /*104f0*/  SYNCS.PHASECHK.TRANS64.TRYWAIT P0, [R6+URZ], R5 ;  /* 0x00000005060075a7 */ /* 0x001064000800017f */
[----:B-1----:R-:W-:Y:S05]  /*10500*/  @!P0 NANOSLEEP.SYNCS 0x989680 ;  /* 0x009896800000895d */ /* 0x002fea0003900000 */
[----:B------:R-:W1:Y:S02]  /*10510*/  @!P0 SYNCS.PHASECHK.TRANS64 P0, [R6+URZ], R5 ;  /* 0x00000005060085a7 */ /* 0x000e64000800007f */
[----:B-1----:R-:W-:Y:S05]  /*10520*/  @!P0 BRA `(.L_x_319) ;  /* 0xfffffffc00f08947 */ /* 0x002fea000383ffff */
[----:B------:R-:W-:Y:S05]  /*10530*/  BRA `(.L_x_330) ;  /* 0xfffffffc00187947 */ /* 0x000fea000383ffff */
.L_x_331:
[----:B------:R-:W-:-:S00]  /*10540*/  BRA `(.L_x_331) ;  /* 0xfffffffc00fc7947 */ /* 0x000fc0000383ffff */
[----:B------:R-:W-:-:S00]  /*10550*/  NOP ;  /* 0x0000000000007918 */ /* 0x000fc00000000000 */
        /* <DEDUP_REMOVED lines=10> */
.L_x_332:


//--------------------- .nv.shared._ZN7cutlass13device_kernelINS_4gemm6kernel13GemmUniversalIN4cute5tupleIJiiiiEEENS1_10collective13CollectiveMmaINS1_37MainloopSm90TmaGmmaWarpSpecializedFP8ILi4ENS5_IJNS4_1CILi2EEENSA_ILi1EEESC_EEENS1_35KernelTmaWarpSpecializedCooperativeEEENS5_IJNSA_ILi128EEENSA_ILi256EEENSA_ILi32EEEEEENS_12float_e5m2_tENS5_IJlSC_lEEESK_SL_NS4_8TiledMMAINS4_8MMA_AtomIJNS4_4SM904GMMA31MMA_64x256x32_F32E5M2E5M2_SS_TNILNSP_7ScaleInE1ELSR_1EEEEEENS4_6LayoutISD_NS5_IJSC_NSA_ILi0EEESV_EEEEENS5_IJNS4_10UnderscoreESY_SY_EEEEENS4_13SM90_TMA_LOADENS4_14ComposedLayoutINS4_7SwizzleILi1ELi4ELi3EEENS4_18smem_ptr_flag_bitsILi8EEENSU_INS5_IJNSA_ILi8EEESI_EEENS5_IJSI_SC_EEEEEEEvNS4_8identityENS4_23SM90_TMA_LOAD_MULTICASTES1B_vS1C_EENS_8epilogue10collective6detail29Sm90TmaWarpSpecializedAdapterINS1G_15DefaultEpilogueISK_SL_SL_NS1F_6thread17LinearCombinationISK_Li1EffLNS1K_9ScaleType4KindE0ELNS_15FloatRoundStyleE2ESK_EENS1_15EpilogueDefaultEEEEEvvEEEEvNT_6ParamsE --------------------------
	.section	.nv.shared._ZN7cutlass13device_kernelINS_4gemm6kernel13GemmUniversalIN4cute5tupleIJiiiiEEENS1_10collective13CollectiveMmaINS1_37MainloopSm90TmaGmmaWarpSpecializedFP8ILi4ENS5_IJNS4_1CILi2EEENSA_ILi1EEESC_EEENS1_35KernelTmaWarpSpecializedCooperativeEEENS5_IJNSA_ILi128EEENSA_ILi256EEENSA_ILi32EEEEEENS_12float_e5m2_tENS5_IJlSC_lEEESK_SL_NS4_8TiledMMAINS4_8MMA_AtomIJNS4_4SM904GMMA31MMA_64x256x32_F32E5M2E5M2_SS_TNILNSP_7ScaleInE1ELSR_1EEEEEENS4_6LayoutISD_NS5_IJSC_NSA_ILi0EEESV_EEEEENS5_IJNS4_10UnderscoreESY_SY_EEEEENS4_13SM90_TMA_LOADENS4_14ComposedLayoutINS4_7SwizzleILi1ELi4ELi3EEENS4_18smem_ptr_flag_bitsILi8EEENSU_INS5_IJNSA_ILi8EEESI_EEENS5_IJSI_SC_EEEEEEEvNS4_8identityENS4_23SM90_TMA_LOAD_MULTICASTES1B_vS1C_EENS_8epilogue10collective6detail29Sm90TmaWarpSpecializedAdapterINS1G_15DefaultEpilogueISK_SL_SL_NS1F_6thread17LinearCombinationISK_Li1EffLNS1K_9ScaleType4KindE0ELNS_15FloatRoundStyleE2ESK_EENS1_15EpilogueDefaultEEEEEvvEEEEvNT_6ParamsE,"aw",@nobits
	.sectionflags	@""
	.align	16
	.zero		1024


//--------------------- .nv.shared.reserved.0     --------------------------
	.section	.nv.shared.reserved.0,"aw",@nobits
	.weak		__nv_reservedSMEM_offset_0_alias
	.size		__nv_reservedSMEM_offset_0_alias, 0, 0
	.other		__nv_reservedSMEM_offset_0_alias,@"STO_CUDA_RESERVED_SHARED STV_DEFAULT"
__nv_reservedSMEM_offset_0_alias:
	.zero		0


//--------------------- .nv.global                --------------------------
	.section	.nv.global,"aw",@nobits
.nv.global:
	.type		_ZN39_INTERNAL_2fe6c046_4_k_cu_1d8b20e9_54764cute1_E,@object
	.size		_ZN39_INTERNAL_2fe6c046_4_k_cu_1d8b20e9_54764cute1_E,(_ZN39_INTERNAL_2fe6c046_4_k_cu_1d8b20e9_54764cuda3std3__45__cpo6cbeginE - _ZN39_INTERNAL_2fe6c046_4_k_cu_1d8b20e9_54764cute1_E)
_ZN39_INTERNAL_2fe6c046_4_k_cu_1d8b20e9_54764cute1_E:
	.zero		1
	.type		_ZN39_INTERNAL_2fe6c046_4_k_cu_1d8b20e9_54764cuda3std3__45__cpo6cbeginE,@object
	.size		_ZN39_INTERNAL_2fe6c046_4_k_cu_1d8b20e9_54764cuda3std3__45__cpo6cbeginE,(_ZN39_INTERNAL_2fe6c046_4_k_cu_1d8b20e9_54764cuda3std3__48in_placeE - _ZN39_INTERNAL_2fe6c046_4_k_cu_1d8b20e9_54764cuda3std3__45__cpo6cbeginE)
_ZN39_INTERNAL_2fe6c046_4_k_cu_1d8b20e9_54764cuda3std3__45__cpo6cbeginE:
	.zero		1
	.type		_ZN39_INTERNAL_2fe6c046_4_k_cu_1d8b20e9_54764cuda3std3__48in_placeE,@object
	.size		_ZN39_INTERNAL_2fe6c046_4_k_cu_1d8b20e9_54764cuda3std3__48in_placeE,(_ZN39_INTERNAL_2fe6c046_4_k_cu_1d8b20e9_54764cuda3std6ranges3__45__cpo9iter_moveE - _ZN39_INTERNAL_2fe6c046_4_k_cu_1d8b20e9_54764cuda3std3__48in_placeE)
_ZN39_INTERNAL_2fe6c046_4_k_cu_1d8b20e9_54764cuda3std3__48in_placeE:
	.zero		1
	.type		_ZN39_INTERNAL_2fe6c046_4_k_cu_1d8b20e9_54764cuda3std6ranges3__45__cpo9iter_moveE,@object
	.size		_ZN39_INTERNAL_2fe6c046_4_k_cu_1d8b20e9_54764cuda3std6ranges3__45__cpo9iter_moveE,(_ZN39_INTERNAL_2fe6c046_4_k_cu_1d8b20e9_54764cuda3std3__45__cpo5beginE - _ZN39_INTERNAL_2fe6c046_4_k_cu_1d8b20e9_54764cuda3std6ranges3__45__cpo9iter_moveE)
_ZN39_INTERNAL_2fe6c046_4_k_cu_1d8b20e9_54764cuda3std6ranges3__45__cpo9iter_moveE:
	.zero		1
	.type		_ZN39_INTERNAL_2fe6c046_4_k_cu_1d8b20e9_54764cuda3std3__45__cpo5beginE,@object
	.size		_ZN39_INTERNAL_2fe6c046_4_k_cu_1d8b20e9_54764cuda3std3__45__cpo5beginE,(_ZN39_INTERNAL_2fe6c046_4_k_cu_1d8b20e9_54764cuda3std3__441_GLOBAL__N__2fe6c046_4_k_cu_1d8b20e9_54766ignoreE - _ZN39_INTERNAL_2fe6c046_4_k_cu_1d8b20e9_54764cuda3std3__45__cpo5beginE)
_ZN39_INTERNAL_2fe6c046_4_k_cu_1d8b20e9_54764cuda3std3__45__cpo5beginE:
	.zero		1
	.type		_ZN39_INTERNAL_2fe6c046_4_k_cu_1d8b20e9_54764cuda3std3__441_GLOBAL__N__2fe6c046_4_k_cu_1d8b20e9_54766ignoreE,@object
	.size		_ZN39_INTERNAL_2fe6c046_4_k_cu_1d8b20e9_54764cuda3std3__441_GLOBAL__N__2fe6c046_4_k_cu_1d8b20e9_54766ignoreE,(_ZN39_INTERNAL_2fe6c046_4_k_cu_1d8b20e9_54764cute7productE - _ZN39_INTERNAL_2fe6c046_4_k_cu_1d8b20e9_54764cuda3std3__441_GLOBAL__N__2fe6c046_4_k_cu_1d8b20e9_54766ignoreE)
_ZN39_INTERNAL_2fe6c046_4_k_cu_1d8b20e9_54764cuda3std3__441_GLOBAL__N__2fe6c046_4_k_cu_1d8b20e9_54766ignoreE:
	.zero		1
	.type		_ZN39_INTERNAL_2fe6c046_4_k_cu_1d8b20e9_54764cute7productE,@object
	.size		_ZN39_INTERNAL_2fe6c046_4_k_cu_1d8b20e9_54764cute7productE,(_ZN39_INTERNAL_2fe6c046_4_k_cu_1d8b20e9_54764cuda3std3__45__cpo3endE - _ZN39_INTERNAL_2fe6c046_4_k_cu_1d8b20e9_54764cute7productE)
_ZN39_INTERNAL_2fe6c046_4_k_cu_1d8b20e9_54764cute7productE:
	.zero		1
	.type		_ZN39_INTERNAL_2fe6c046_4_k_cu_1d8b20e9_54764cuda3std3__45__cpo3endE,@object
	.size		_ZN39_INTERNAL_2fe6c046_4_k_cu_1d8b20e9_54764cuda3std3__45__cpo3endE,(_ZN39_INTERNAL_2fe6c046_4_k_cu_1d8b20e9_54764cuda3std3__419piecewise_constructE - _ZN39_INTERNAL_2fe6c046_4_k_cu_1d8b20e9_54764cuda3std3__45__cpo3endE)
_ZN39_INTERNAL_2fe6c046_4_k_cu_1d8b20e9_54764cuda3std3__45__cpo3endE:
	.zero		1
	.type		_ZN39_INTERNAL_2fe6c046_4_k_cu_1d8b20e9_54764cuda3std3__419piecewise_constructE,@object
	.size		_ZN39_INTERNAL_2fe6c046_4_k_cu_1d8b20e9_54764cuda3std3__419piecewise_constructE,(_ZN39_INTERNAL_2fe6c046_4_k_cu_1d8b20e9_54764cuda3std3__45__cpo4cendE - _ZN39_INTERNAL_2fe6c046_4_k_cu_1d8b20e9_54764cuda3std3__419piecewise_constructE)
_ZN39_INTERNAL_2fe6c046_4_k_cu_1d8b20e9_54764cuda3std3__419piecewise_constructE:
	.zero		1
	.type		_ZN39_INTERNAL_2fe6c046_4_k_cu_1d8b20e9_54764cuda3std3__45__cpo4cendE,@object
	.size		_ZN39_INTERNAL_2fe6c046_4_k_cu_1d8b20e9_54764cuda3std3__45__cpo4cendE,(_ZN39_INTERNAL_2fe6c046_4_k_cu_1d8b20e9_54764cuda3std6ranges3__45__cpo4swapE - _ZN39_INTERNAL_2fe6c046_4_k_cu_1d8b20e9_54764cuda3std3__45__cpo4cendE)
_ZN39_INTERNAL_2fe6c046_4_k_cu_1d8b20e9_54764cuda3std3__45__cpo4cendE:
	.zero		1
	.type		_ZN39_INTERNAL_2fe6c046_4_k_cu_1d8b20e9_54764cuda3std6ranges3__45__cpo4swapE,@object
	.size		_ZN39_INTERNAL_2fe6c046_4_k_cu_1d8b20e9_54764cuda3std6ranges3__45__cpo4swapE,(.L_7 - _ZN39_INTERNAL_2fe6c046_4_k_cu_1d8b20e9_54764cuda3std6ranges3__45__cpo4swapE)
_ZN39_INTERNAL_2fe6c046_4_k_cu_1d8b20e9_54764cuda3std6ranges3__45__cpo4swapE:
	.zero		1
.L_7:


//--------------------- .nv.constant0._ZN7cutlass13device_kernelINS_4gemm6kernel13GemmUniversalIN4cute5tupleIJiiiiEEENS1_10collective13CollectiveMmaINS1_37MainloopSm90TmaGmmaWarpSpecializedFP8ILi4ENS5_IJNS4_1CILi2EEENSA_ILi1EEESC_EEENS1_35KernelTmaWarpSpecializedCooperativeEEENS5_IJNSA_ILi128EEENSA_ILi256EEENSA_ILi32EEEEEENS_12float_e5m2_tENS5_IJlSC_lEEESK_SL_NS4_8TiledMMAINS4_8MMA_AtomIJNS4_4SM904GMMA31MMA_64x256x32_F32E5M2E5M2_SS_TNILNSP_7ScaleInE1ELSR_1EEEEEENS4_6LayoutISD_NS5_IJSC_NSA_ILi0EEESV_EEEEENS5_IJNS4_10UnderscoreESY_SY_EEEEENS4_13SM90_TMA_LOADENS4_14ComposedLayoutINS4_7SwizzleILi1ELi4ELi3EEENS4_18smem_ptr_flag_bitsILi8EEENSU_INS5_IJNSA_ILi8EEESI_EEENS5_IJSI_SC_EEEEEEEvNS4_8identityENS4_23SM90_TMA_LOAD_MULTICASTES1B_vS1C_EENS_8epilogue10collective6detail29Sm90TmaWarpSpecializedAdapterINS1G_15DefaultEpilogueISK_SL_SL_NS1F_6thread17LinearCombinationISK_Li1EffLNS1K_9ScaleType4KindE0ELNS_15FloatRoundStyleE2ESK_EENS1_15EpilogueDefaultEEEEEvvEEEEvNT_6ParamsE --------------------------
	.section	.nv.constant0._ZN7cutlass13device_kernelINS_4gemm6kernel13GemmUniversalIN4cute5tupleIJiiiiEEENS1_10collective13CollectiveMmaINS1_37MainloopSm90TmaGmmaWarpSpecializedFP8ILi4ENS5_IJNS4_1CILi2EEENSA_ILi1EEESC_EEENS1_35KernelTmaWarpSpecializedCooperativeEEENS5_IJNSA_ILi128EEENSA_ILi256EEENSA_ILi32EEEEEENS_12float_e5m2_tENS5_IJlSC_lEEESK_SL_NS4_8TiledMMAINS4_8MMA_AtomIJNS4_4SM904GMMA31MMA_64x256x32_F32E5M2E5M2_SS_TNILNSP_7ScaleInE1ELSR_1EEEEEENS4_6LayoutISD_NS5_IJSC_NSA_ILi0EEESV_EEEEENS5_IJNS4_10UnderscoreESY_SY_EEEEENS4_13SM90_TMA_LOADENS4_14ComposedLayoutINS4_7SwizzleILi1ELi4ELi3EEENS4_18smem_ptr_flag_bitsILi8EEENSU_INS5_IJNSA_ILi8EEESI_EEENS5_IJSI_SC_EEEEEEEvNS4_8identityENS4_23SM90_TMA_LOAD_MULTICASTES1B_vS1C_EENS_8epilogue10collective6detail29Sm90TmaWarpSpecializedAdapterINS1G_15DefaultEpilogueISK_SL_SL_NS1F_6thread17LinearCombinationISK_Li1EffLNS1K_9ScaleType4KindE0ELNS_15FloatRoundStyleE2ESK_EENS1_15EpilogueDefaultEEEEEvvEEEEvNT_6ParamsE,"a",@progbits
	.sectionflags	@""
	.align	4
.nv.constant0._ZN7cutlass13device_kernelINS_4gemm6kernel13GemmUniversalIN4cute5tupleIJiiiiEEENS1_10collective13CollectiveMmaINS1_37MainloopSm90TmaGmmaWarpSpecializedFP8ILi4ENS5_IJNS4_1CILi2EEENSA_ILi1EEESC_EEENS1_35KernelTmaWarpSpecializedCooperativeEEENS5_IJNSA_ILi128EEENSA_ILi256EEENSA_ILi32EEEEEENS_12float_e5m2_tENS5_IJlSC_lEEESK_SL_NS4_8TiledMMAINS4_8MMA_AtomIJNS4_4SM904GMMA31MMA_64x256x32_F32E5M2E5M2_SS_TNILNSP_7ScaleInE1ELSR_1EEEEEENS4_6LayoutISD_NS5_IJSC_NSA_ILi0EEESV_EEEEENS5_IJNS4_10UnderscoreESY_SY_EEEEENS4_13SM90_TMA_LOADENS4_14ComposedLayoutINS4_7SwizzleILi1ELi4ELi3EEENS4_18smem_ptr_flag_bitsILi8EEENSU_INS5_IJNSA_ILi8EEESI_EEENS5_IJSI_SC_EEEEEEEvNS4_8identityENS4_23SM90_TMA_LOAD_MULTICASTES1B_vS1C_EENS_8epilogue10collective6detail29Sm90TmaWarpSpecializedAdapterINS1G_15DefaultEpilogueISK_SL_SL_NS1F_6thread17LinearCombinationISK_Li1EffLNS1K_9ScaleType4KindE0ELNS_15FloatRoundStyleE2ESK_EENS1_15EpilogueDefaultEEEEEvvEEEEvNT_6ParamsE:
	.zero		1664


//--------------------- SYMBOLS --------------------------

	.type		.nv.reservedSmem.offset0,@object
	.size		.nv.reservedSmem.offset0,0x4
